// auto-generated by cutlass_sweep.fmha — config: {"arch": "sm_90", "direction": "fwd", "dtype": "fp16", "head_dim": 64, "mask": "none", "schedule": "pingpong", "tile_kv": 128, "tile_q": 128}
#include "cutlass/cutlass.h"
#include "cute/tensor.hpp"
#include "cutlass/device_kernel.h"
#include "cutlass/kernel_hardware_info.h"
#include "88_hopper_fmha/collective/fmha_fusion.hpp"
#include "88_hopper_fmha/kernel/fmha_kernel_builder.hpp"

using namespace cute;
using Element = cutlass::half_t;
using TileShape = Shape<_128, _128, _64>;
using StrideQ = cute::tuple<int, _1, cute::tuple<int, int>>;
using StrideK = cute::tuple<int, _1, cute::tuple<int, int>>;
using StrideV = cute::tuple<int, cute::_1, cute::tuple<int, int>>;

using Kernel = typename cutlass::fmha::kernel::FmhaBuilder<
    Element, float, float,
    TileShape, StrideQ, StrideK, StrideV,
    cutlass::fmha::collective::DefaultFusion,
    cutlass::gemm::KernelTmaWarpSpecializedPingpong
  >::Kernel;

auto* _anchor = &cutlass::device_kernel<Kernel>;


// ===== COMPILED SASS (sm_90a) =====

	.target	sm_90a

	.elftype	@"ET_EXEC"


//--------------------- .note.nv.tkinfo           --------------------------
	.section	.note.nv.tkinfo,"",@"SHT_NOTE"
	.sectionflags	@"SHF_NOTE_NV_TKINFO"
	.tkinfo
        /*0018*/ 	.word	0x00000002
        /*0030*/ 	.string	""
        /*0030*/ 	.string	"ptxas"
        /*0030*/ 	.string	"Cuda compilation tools, release 13.0, V13.0.88"
        /*0030*/ 	.string	"Build cuda_13.0.r13.0/compiler.36424714_0"
        /*0030*/ 	.string	"-arch sm_90a -m 64 "



//--------------------- .note.nv.cuinfo           --------------------------
	.section	.note.nv.cuinfo,"",@"SHT_NOTE"
	.sectionflags	@"SHF_NOTE_NV_CUINFO"
        /*0018*/ 	.short	0x0002
        /*001a*/ 	.short	0x005a
        /*001c*/ 	.short	0x0082
	.zero		2


//--------------------- .nv.info                  --------------------------
	.section	.nv.info,"",@"SHT_CUDA_INFO"
	.align	4


	//----- nvinfo : EIATTR_REGCOUNT
	.align		4
        /*0000*/ 	.byte	0x04, 0x2f
        /*0002*/ 	.short	(.L_15 - .L_14)
	.align		4
.L_14:
        /*0004*/ 	.word	index@(_ZN7cutlass13device_kernelINS_4fmha6kernel28FmhaKernelTmaWarpSpecializedINS1_10collective30FmhaMainloopTmaWarpSpecializedINS_6half_tEffN4cute5tupleIJNS7_1CILi128EEESA_NS9_ILi64EEEEEENS8_IJiNS9_ILi1EEENS8_IJiiEEEEEESF_SF_NS4_13DefaultFusionEJNS2_6OptionILNS2_3TagE0ENS9_ILb1EEEEENSH_ILSI_2ESJ_EEEEENS4_15FmhaFwdEpilogueIS6_fNS8_IJSB_SB_SA_EEEEENS2_23PersistentTileSchedulerEJSK_SL_EEEEEvNT_6ParamsE)
        /*0008*/ 	.word	0x000000a8


	//----- nvinfo : EIATTR_FRAME_SIZE
	.align		4
.L_15:
        /*000c*/ 	.byte	0x04, 0x11
        /*000e*/ 	.short	(.L_17 - .L_16)
	.align		4
.L_16:
        /*0010*/ 	.word	index@($__internal_0_$__cuda_sm20_rcp_rn_f32_slowpath)
        /*0014*/ 	.word	0x00000000


	//----- nvinfo : EIATTR_FRAME_SIZE
	.align		4
.L_17:
        /*0018*/ 	.byte	0x04, 0x11
        /*001a*/ 	.short	(.L_19 - .L_18)
	.align		4
.L_18:
        /*001c*/ 	.word	index@(_ZN7cutlass13device_kernelINS_4fmha6kernel28FmhaKernelTmaWarpSpecializedINS1_10collective30FmhaMainloopTmaWarpSpecializedINS_6half_tEffN4cute5tupleIJNS7_1CILi128EEESA_NS9_ILi64EEEEEENS8_IJiNS9_ILi1EEENS8_IJiiEEEEEESF_SF_NS4_13DefaultFusionEJNS2_6OptionILNS2_3TagE0ENS9_ILb1EEEEENSH_ILSI_2ESJ_EEEEENS4_15FmhaFwdEpilogueIS6_fNS8_IJSB_SB_SA_EEEEENS2_23PersistentTileSchedulerEJSK_SL_EEEEEvNT_6ParamsE)
        /*0020*/ 	.word	0x00000000


	//----- nvinfo : EIATTR_MIN_STACK_SIZE
	.align		4
.L_19:
        /*0024*/ 	.byte	0x04, 0x12
        /*0026*/ 	.short	(.L_21 - .L_20)
	.align		4
.L_20:
        /*0028*/ 	.word	index@(_ZN7cutlass13device_kernelINS_4fmha6kernel28FmhaKernelTmaWarpSpecializedINS1_10collective30FmhaMainloopTmaWarpSpecializedINS_6half_tEffN4cute5tupleIJNS7_1CILi128EEESA_NS9_ILi64EEEEEENS8_IJiNS9_ILi1EEENS8_IJiiEEEEEESF_SF_NS4_13DefaultFusionEJNS2_6OptionILNS2_3TagE0ENS9_ILb1EEEEENSH_ILSI_2ESJ_EEEEENS4_15FmhaFwdEpilogueIS6_fNS8_IJSB_SB_SA_EEEEENS2_23PersistentTileSchedulerEJSK_SL_EEEEEvNT_6ParamsE)
        /*002c*/ 	.word	0x00000000
.L_21:


//--------------------- .nv.compat                --------------------------
	.section	.nv.compat,"",@"SHT_CUDA_COMPAT_INFO"
	.align	4
        /*0000*/ 	.byte	0x02, 0x09, 0x01, 0x00, 0x02, 0x02, 0x04, 0x00, 0x02, 0x05, 0x05, 0x00, 0x03, 0x07, 0x01, 0x01
        /*0010*/ 	.byte	0x02, 0x03, 0x01, 0x00, 0x02, 0x06, 0x01, 0x00, 0x04, 0x0b, 0x08, 0x00, 0x00, 0x00, 0x00, 0x00
        /*0020*/ 	.byte	0x00, 0x00, 0x00, 0x00


//--------------------- .nv.info._ZN7cutlass13device_kernelINS_4fmha6kernel28FmhaKernelTmaWarpSpecializedINS1_10collective30FmhaMainloopTmaWarpSpecializedINS_6half_tEffN4cute5tupleIJNS7_1CILi128EEESA_NS9_ILi64EEEEEENS8_IJiNS9_ILi1EEENS8_IJiiEEEEEESF_SF_NS4_13DefaultFusionEJNS2_6OptionILNS2_3TagE0ENS9_ILb1EEEEENSH_ILSI_2ESJ_EEEEENS4_15FmhaFwdEpilogueIS6_fNS8_IJSB_SB_SA_EEEEENS2_23PersistentTileSchedulerEJSK_SL_EEEEEvNT_6ParamsE --------------------------
	.section	.nv.info._ZN7cutlass13device_kernelINS_4fmha6kernel28FmhaKernelTmaWarpSpecializedINS1_10collective30FmhaMainloopTmaWarpSpecializedINS_6half_tEffN4cute5tupleIJNS7_1CILi128EEESA_NS9_ILi64EEEEEENS8_IJiNS9_ILi1EEENS8_IJiiEEEEEESF_SF_NS4_13DefaultFusionEJNS2_6OptionILNS2_3TagE0ENS9_ILb1EEEEENSH_ILSI_2ESJ_EEEEENS4_15FmhaFwdEpilogueIS6_fNS8_IJSB_SB_SA_EEEEENS2_23PersistentTileSchedulerEJSK_SL_EEEEEvNT_6ParamsE,"",@"SHT_CUDA_INFO"
	.sectionflags	@""
	.align	4


	//----- nvinfo : EIATTR_CUDA_API_VERSION
	.align		4
        /*0000*/ 	.byte	0x04, 0x37
        /*0002*/ 	.short	(.L_23 - .L_22)
.L_22:
        /*0004*/ 	.word	0x00000082


	//----- nvinfo : EIATTR_KPARAM_INFO
	.align		4
.L_23:
        /*0008*/ 	.byte	0x04, 0x17
        /*000a*/ 	.short	(.L_25 - .L_24)
.L_24:
        /*000c*/ 	.word	0x00000000
        /*0010*/ 	.short	0x0000
        /*0012*/ 	.short	0x0070
        /*0014*/ 	.byte	0x00, 0xf0, 0x01, 0x20


	//----- nvinfo : EIATTR_SPARSE_MMA_MASK
	.align		4
.L_25:
        /*0018*/ 	.byte	0x03, 0x50
        /*001a*/ 	.short	0x0000


	//----- nvinfo : EIATTR_MAXREG_COUNT
	.align		4
        /*001c*/ 	.byte	0x03, 0x1b
        /*001e*/ 	.short	0x00a8


	//----- nvinfo : EIATTR_NUM_BARRIERS
	.align		4
        /*0020*/ 	.byte	0x02, 0x4c
        /*0022*/ 	.byte	0x02
	.zero		1


	//----- nvinfo : EIATTR_EXTERNS
	.align		4
        /*0024*/ 	.byte	0x04, 0x0f
        /*0026*/ 	.short	(.L_27 - .L_26)


	//   ....[0]....
	.align		4
.L_26:
        /*0028*/ 	.word	index@(__assertfail)


	//----- nvinfo : EIATTR_MERCURY_ISA_VERSION
	.align		4
.L_27:
        /*002c*/ 	.byte	0x03, 0x5f
        /*002e*/ 	.short	0x0101


	//----- nvinfo : EIATTR_INT_WARP_WIDE_INSTR_OFFSETS
	.align		4
        /*0030*/ 	.byte	0x04, 0x31
        /*0032*/ 	.short	(.L_29 - .L_28)


	//   ....[0]....
.L_28:
        /*0034*/ 	.word	0x00000760


	//   ....[1]....
        /*0038*/ 	.word	0x00000770


	//   ....[2]....
        /*003c*/ 	.word	0x00000780


	//   ....[3]....
        /*0040*/ 	.word	0x00000790


	//   ....[4]....
        /*0044*/ 	.word	0x00000800


	//   ....[5]....
        /*0048*/ 	.word	0x000009a0


	//   ....[6]....
        /*004c*/ 	.word	0x00000a50


	//----- nvinfo : EIATTR_COOP_GROUP_MASK_REGIDS
	.align		4
.L_29:
        /*0050*/ 	.byte	0x04, 0x29
        /*0052*/ 	.short	(.L_31 - .L_30)


	//   ....[0]....
.L_30:
        /*0054*/ 	.word	0xffffffff


	//   ....[1]....
        /*0058*/ 	.word	0xffffffff


	//   ....[2]....
        /*005c*/ 	.word	0xffffffff


	//   ....[3]....
        /*0060*/ 	.word	0xffffffff


	//   ....[4]....
        /*0064*/ 	.word	0xffffffff


	//   ....[5]....
        /*0068*/ 	.word	0xffffffff


	//   ....[6]....
        /*006c*/ 	.word	0xffffffff


	//   ....[7]....
        /*0070*/ 	.word	0xffffffff


	//   ....[8]....
        /*0074*/ 	.word	0xffffffff


	//   ....[9]....
        /*0078*/ 	.word	0xffffffff


	//   ....[10]....
        /*007c*/ 	.word	0xffffffff


	//   ....[11]....
        /*0080*/ 	.word	0xffffffff


	//   ....[12]....
        /*0084*/ 	.word	0xffffffff


	//   ....[13]....
        /*0088*/ 	.word	0xffffffff


	//   ....[14]....
        /*008c*/ 	.word	0xffffffff


	//   ....[15]....
        /*0090*/ 	.word	0xffffffff


	//   ....[16]....
        /*0094*/ 	.word	0xffffffff


	//   ....[17]....
        /*0098*/ 	.word	0xffffffff


	//----- nvinfo : EIATTR_COOP_GROUP_INSTR_OFFSETS
	.align		4
.L_31:
        /*009c*/ 	.byte	0x04, 0x28
        /*009e*/ 	.short	(.L_33 - .L_32)


	//   ....[0]....
.L_32:
        /*00a0*/ 	.word	0x00000070


	//   ....[1]....
        /*00a4*/ 	.word	0x000000a0


	//   ....[2]....
        /*00a8*/ 	.word	0x000001d0


	//   ....[3]....
        /*00ac*/ 	.word	0x000003e0


	//   ....[4]....
        /*00b0*/ 	.word	0x000005a0


	//   ....[5]....
        /*00b4*/ 	.word	0x00000700


	//   ....[6]....
        /*00b8*/ 	.word	0x00001910


	//   ....[7]....
        /*00bc*/ 	.word	0x00001930


	//   ....[8]....
        /*00c0*/ 	.word	0x000021a0


	//   ....[9]....
        /*00c4*/ 	.word	0x000022d0


	//   ....[10]....
        /*00c8*/ 	.word	0x00003e80


	//   ....[11]....
        /*00cc*/ 	.word	0x00003ea0


	//   ....[12]....
        /*00d0*/ 	.word	0x00004730


	//   ....[13]....
        /*00d4*/ 	.word	0x00004870


	//   ....[14]....
        /*00d8*/ 	.word	0x00006460


	//   ....[15]....
        /*00dc*/ 	.word	0x000064a0


	//   ....[16]....
        /*00e0*/ 	.word	0x000064e0


	//   ....[17]....
        /*00e4*/ 	.word	0x00006500


	//----- nvinfo : EIATTR_REG_RECONFIG
	.align		4
.L_33:
        /*00e8*/ 	.byte	0x01, 0x54
	.zero		2


	//----- nvinfo : EIATTR_SYSCALL_OFFSETS
	.align		4
        /*00ec*/ 	.byte	0x04, 0x46
        /*00ee*/ 	.short	(.L_35 - .L_34)


	//   ....[0]....
.L_34:
        /*00f0*/ 	.word	0x00006eb0


	//   ....[1]....
        /*00f4*/ 	.word	0x00006fe0


	//----- nvinfo : EIATTR_MBARRIER_INSTR_OFFSETS
	.align		4
.L_35:
        /*00f8*/ 	.byte	0x04, 0x39
        /*00fa*/ 	.short	(.L_37 - .L_36)


	//   ....[0]....
.L_36:
        /*00fc*/ 	.word	0x00000390
        /*0100*/ 	.word	0x000000ff
        /*0104*/ 	.word	0x0001c450
        /*0108*/ 	.short	0x0100
        /*010a*/ 	.byte	0x08
	.zero		1


	//   ....[1]....
        /*010c*/ 	.word	0x000003a0
        /*0110*/ 	.word	0x000000ff
        /*0114*/ 	.word	0x0001c460
        /*0118*/ 	.short	0x0100
        /*011a*/ 	.byte	0x08
	.zero		1


	//   ....[2]....
        /*011c*/ 	.word	0x000003b0
        /*0120*/ 	.word	0x000000ff
        /*0124*/ 	.word	0x0001c458
        /*0128*/ 	.short	0x0100
        /*012a*/ 	.byte	0x08
	.zero		1


	//   ....[3]....
        /*012c*/ 	.word	0x000003c0
        /*0130*/ 	.word	0x000000ff
        /*0134*/ 	.word	0x0001c468
        /*0138*/ 	.short	0x0100
        /*013a*/ 	.byte	0x08
	.zero		1


	//   ....[4]....
        /*013c*/ 	.word	0x000004f0
        /*0140*/ 	.word	0x000000ff
        /*0144*/ 	.word	0x0001c400
        /*0148*/ 	.short	0x0100
        /*014a*/ 	.byte	0x08
	.zero		1


	//   ....[5]....
        /*014c*/ 	.word	0x00000500
        /*0150*/ 	.word	0x000000ff
        /*0154*/ 	.word	0x0001c428
        /*0158*/ 	.short	0x0100
        /*015a*/ 	.byte	0x08
	.zero		1


	//   ....[6]....
        /*015c*/ 	.word	0x00000510
        /*0160*/ 	.word	0x000000ff
        /*0164*/ 	.word	0x0001c408
        /*0168*/ 	.short	0x0100
        /*016a*/ 	.byte	0x08
	.zero		1


	//   ....[7]....
        /*016c*/ 	.word	0x00000520
        /*0170*/ 	.word	0x000000ff
        /*0174*/ 	.word	0x0001c430
        /*0178*/ 	.short	0x0100
        /*017a*/ 	.byte	0x08
	.zero		1


	//   ....[8]....
        /*017c*/ 	.word	0x00000530
        /*0180*/ 	.word	0x000000ff
        /*0184*/ 	.word	0x0001c410
        /*0188*/ 	.short	0x0100
        /*018a*/ 	.byte	0x08
	.zero		1


	//   ....[9]....
        /*018c*/ 	.word	0x00000540
        /*0190*/ 	.word	0x000000ff
        /*0194*/ 	.word	0x0001c438
        /*0198*/ 	.short	0x0100
        /*019a*/ 	.byte	0x08
	.zero		1


	//   ....[10]....
        /*019c*/ 	.word	0x00000550
        /*01a0*/ 	.word	0x000000ff
        /*01a4*/ 	.word	0x0001c418
        /*01a8*/ 	.short	0x0100
        /*01aa*/ 	.byte	0x08
	.zero		1


	//   ....[11]....
        /*01ac*/ 	.word	0x00000560
        /*01b0*/ 	.word	0x000000ff
        /*01b4*/ 	.word	0x0001c440
        /*01b8*/ 	.short	0x0100
        /*01ba*/ 	.byte	0x08
	.zero		1


	//   ....[12]....
        /*01bc*/ 	.word	0x00000570
        /*01c0*/ 	.word	0x000000ff
        /*01c4*/ 	.word	0x0001c420
        /*01c8*/ 	.short	0x0100
        /*01ca*/ 	.byte	0x08
	.zero		1


	//   ....[13]....
        /*01cc*/ 	.word	0x00000580
        /*01d0*/ 	.word	0x000000ff
        /*01d4*/ 	.word	0x0001c448
        /*01d8*/ 	.short	0x0100
        /*01da*/ 	.byte	0x08
	.zero		1


	//   ....[14]....
        /*01dc*/ 	.word	0x000006b0
        /*01e0*/ 	.word	0x000000ff
        /*01e4*/ 	.word	0x0001c470
        /*01e8*/ 	.short	0x0100
        /*01ea*/ 	.byte	0x08
	.zero		1


	//   ....[15]....
        /*01ec*/ 	.word	0x000006c0
        /*01f0*/ 	.word	0x000000ff
        /*01f4*/ 	.word	0x0001c480
        /*01f8*/ 	.short	0x0100
        /*01fa*/ 	.byte	0x08
	.zero		1


	//   ....[16]....
        /*01fc*/ 	.word	0x000006d0
        /*0200*/ 	.word	0x000000ff
        /*0204*/ 	.word	0x0001c478
        /*0208*/ 	.short	0x0100
        /*020a*/ 	.byte	0x08
	.zero		1


	//   ....[17]....
        /*020c*/ 	.word	0x000006e0
        /*0210*/ 	.word	0x000000ff
        /*0214*/ 	.word	0x0001c488
        /*0218*/ 	.short	0x0100
        /*021a*/ 	.byte	0x08
	.zero		1


	//   ....[18]....
        /*021c*/ 	.word	0x00000820
        /*0220*/ 	.word	0x000000ff
        /*0224*/ 	.word	0x0001c490
        /*0228*/ 	.short	0x0100
        /*022a*/ 	.byte	0x06
	.zero		1


	//   ....[19]....
        /*022c*/ 	.word	0x00000830
        /*0230*/ 	.word	0x000000ff
        /*0234*/ 	.word	0x0001c498
        /*0238*/ 	.short	0x0100
        /*023a*/ 	.byte	0x06
	.zero		1


	//   ....[20]....
        /*023c*/ 	.word	0x00000840
        /*0240*/ 	.word	0x000000ff
        /*0244*/ 	.word	0x0001c4a0
        /*0248*/ 	.short	0x0100
        /*024a*/ 	.byte	0x06
	.zero		1


	//   ....[21]....
        /*024c*/ 	.word	0x00000850
        /*0250*/ 	.word	0x000000ff
        /*0254*/ 	.word	0x0001c4a8
        /*0258*/ 	.short	0x0100
        /*025a*/ 	.byte	0x06
	.zero		1


	//   ....[22]....
        /*025c*/ 	.word	0x00000950
        /*0260*/ 	.word	0x000000ff
        /*0264*/ 	.word	0x0001c4c0
        /*0268*/ 	.short	0x0100
        /*026a*/ 	.byte	0x08
	.zero		1


	//   ....[23]....
        /*026c*/ 	.word	0x00000960
        /*0270*/ 	.word	0x000000ff
        /*0274*/ 	.word	0x0001c4d0
        /*0278*/ 	.short	0x0100
        /*027a*/ 	.byte	0x08
	.zero		1


	//   ....[24]....
        /*027c*/ 	.word	0x00000970
        /*0280*/ 	.word	0x000000ff
        /*0284*/ 	.word	0x0001c4c8
        /*0288*/ 	.short	0x0100
        /*028a*/ 	.byte	0x08
	.zero		1


	//   ....[25]....
        /*028c*/ 	.word	0x00000980
        /*0290*/ 	.word	0x000000ff
        /*0294*/ 	.word	0x0001c4d8
        /*0298*/ 	.short	0x0100
        /*029a*/ 	.byte	0x08
	.zero		1


	//   ....[26]....
        /*029c*/ 	.word	0x00000a80
        /*02a0*/ 	.word	0x000000ff
        /*02a4*/ 	.word	0x0001c4b0
        /*02a8*/ 	.short	0x0100
        /*02aa*/ 	.byte	0x06
	.zero		1


	//   ....[27]....
        /*02ac*/ 	.word	0x000013e0
        /*02b0*/ 	.word	0x000000ff
        /*02b4*/ 	.word	0x0001c450
        /*02b8*/ 	.short	0x010a
        /*02ba*/ 	.byte	0x04
	.zero		1


	//   ....[28]....
        /*02bc*/ 	.word	0x00001460
        /*02c0*/ 	.word	0x000000ff
        /*02c4*/ 	.word	0x0001c400
        /*02c8*/ 	.short	0x010a
        /*02ca*/ 	.byte	0x18
	.zero		1


	//   ....[29]....
        /*02cc*/ 	.word	0x00001480
        /*02d0*/ 	.word	0x000000ff
        /*02d4*/ 	.word	0x0001c488
        /*02d8*/ 	.short	0x010a
        /*02da*/ 	.byte	0x14
	.zero		1


	//   ....[30]....
        /*02dc*/ 	.word	0x00001720
        /*02e0*/ 	.word	0x000000ff
        /*02e4*/ 	.word	0x00000000
        /*02e8*/ 	.short	0x0101
        /*02ea*/ 	.byte	0x2f
	.zero		1


	//   ....[31]....
        /*02ec*/ 	.word	0x00003610
        /*02f0*/ 	.word	0x000000ff
        /*02f4*/ 	.word	0x0001c400
        /*02f8*/ 	.short	0x010a
        /*02fa*/ 	.byte	0x06
	.zero		1


	//   ....[32]....
        /*02fc*/ 	.word	0x00003930
        /*0300*/ 	.word	0x000000ff
        /*0304*/ 	.word	0x00000000
        /*0308*/ 	.short	0x0101
        /*030a*/ 	.byte	0x18
	.zero		1


	//   ....[33]....
        /*030c*/ 	.word	0x00003a90
        /*0310*/ 	.word	0x000000ff
        /*0314*/ 	.word	0x0001c400
        /*0318*/ 	.short	0x010a
        /*031a*/ 	.byte	0x06
	.zero		1


	//   ....[34]....
        /*031c*/ 	.word	0x00005a70
        /*0320*/ 	.word	0x000000ff
        /*0324*/ 	.word	0x0001c400
        /*0328*/ 	.short	0x010a
        /*032a*/ 	.byte	0x06
	.zero		1


	//   ....[35]....
        /*032c*/ 	.word	0x00005e50
        /*0330*/ 	.word	0x000000ff
        /*0334*/ 	.word	0x0001c400
        /*0338*/ 	.short	0x010a
        /*033a*/ 	.byte	0x06
	.zero		1


	//   ....[36]....
        /*033c*/ 	.word	0x00006160
        /*0340*/ 	.word	0x000000ff
        /*0344*/ 	.word	0x00000000
        /*0348*/ 	.short	0x0101
        /*034a*/ 	.byte	0x06
	.zero		1


	//   ....[37]....
        /*034c*/ 	.word	0x00006210
        /*0350*/ 	.word	0x000000ff
        /*0354*/ 	.word	0x00000000
        /*0358*/ 	.short	0x0101
        /*035a*/ 	.byte	0x06
	.zero		1


	//   ....[38]....
        /*035c*/ 	.word	0x000063b0
        /*0360*/ 	.word	0x000000ff
        /*0364*/ 	.word	0x00000000
        /*0368*/ 	.short	0x0101
        /*036a*/ 	.byte	0x04
	.zero		1


	//   ....[39]....
        /*036c*/ 	.word	0x00006430
        /*0370*/ 	.word	0x000000ff
        /*0374*/ 	.word	0x00000000
        /*0378*/ 	.short	0x0101
        /*037a*/ 	.byte	0x17
	.zero		1


	//   ....[40]....
        /*037c*/ 	.word	0x000069b0
        /*0380*/ 	.word	0x000000ff
        /*0384*/ 	.word	0x0001c498
        /*0388*/ 	.short	0x010a
        /*038a*/ 	.byte	0x14
	.zero		1


	//   ....[41]....
        /*038c*/ 	.word	0x00007660
        /*0390*/ 	.word	0x000000ff
        /*0394*/ 	.word	0x00000000
        /*0398*/ 	.short	0x0101
        /*039a*/ 	.byte	0x30
	.zero		1


	//   ....[42]....
        /*039c*/ 	.word	0x00007a30
        /*03a0*/ 	.word	0x00000007
        /*03a4*/ 	.word	0x0001c460
        /*03a8*/ 	.short	0x010a
        /*03aa*/ 	.byte	0x3f
	.zero		1


	//   ....[43]....
        /*03ac*/ 	.word	0x00007ca0
        /*03b0*/ 	.word	0x00000007
        /*03b4*/ 	.word	0x0001c4b0
        /*03b8*/ 	.short	0x0101
        /*03ba*/ 	.byte	0x3f
	.zero		1


	//   ....[44]....
        /*03bc*/ 	.word	0x00007cb0
        /*03c0*/ 	.word	0x00000007
        /*03c4*/ 	.word	0x0001c4b0
        /*03c8*/ 	.short	0x010a
        /*03ca*/ 	.byte	0x3f
	.zero		1


	//   ....[45]....
        /*03cc*/ 	.word	0x00007d50
        /*03d0*/ 	.word	0x00000004
        /*03d4*/ 	.word	0x0001c460
        /*03d8*/ 	.short	0x010a
        /*03da*/ 	.byte	0x3f
	.zero		1


	//   ....[46]....
        /*03dc*/ 	.word	0x000082c0
        /*03e0*/ 	.word	0x00000008
        /*03e4*/ 	.word	0x0001c428
        /*03e8*/ 	.short	0x010a
        /*03ea*/ 	.byte	0x3f
	.zero		1


	//   ....[47]....
        /*03ec*/ 	.word	0x00008530
        /*03f0*/ 	.word	0x00000004
        /*03f4*/ 	.word	0x0001c4b0
        /*03f8*/ 	.short	0x0101
        /*03fa*/ 	.byte	0x3f
	.zero		1


	//   ....[48]....
        /*03fc*/ 	.word	0x00008540
        /*0400*/ 	.word	0x00000004
        /*0404*/ 	.word	0x0001c4b0
        /*0408*/ 	.short	0x010a
        /*040a*/ 	.byte	0x3f
	.zero		1


	//   ....[49]....
        /*040c*/ 	.word	0x000085f0
        /*0410*/ 	.word	0x00000007
        /*0414*/ 	.word	0x0001c428
        /*0418*/ 	.short	0x010a
        /*041a*/ 	.byte	0x3f
	.zero		1


	//   ....[50]....
        /*041c*/ 	.word	0x000088f0
        /*0420*/ 	.word	0x00000007
        /*0424*/ 	.word	0x0001c428
        /*0428*/ 	.short	0x010a
        /*042a*/ 	.byte	0x3f
	.zero		1


	//   ....[51]....
        /*042c*/ 	.word	0x00008b80
        /*0430*/ 	.word	0x00000007
        /*0434*/ 	.word	0x0001c428
        /*0438*/ 	.short	0x010a
        /*043a*/ 	.byte	0x3f
	.zero		1


	//   ....[52]....
        /*043c*/ 	.word	0x00008e60
        /*0440*/ 	.word	0x00000003
        /*0444*/ 	.word	0x0001c450
        /*0448*/ 	.short	0x010a
        /*044a*/ 	.byte	0x3f
	.zero		1


	//   ....[53]....
        /*044c*/ 	.word	0x00008ec0
        /*0450*/ 	.word	0x00000005
        /*0454*/ 	.word	0x0001c400
        /*0458*/ 	.short	0x010a
        /*045a*/ 	.byte	0x3f
	.zero		1


	//   ....[54]....
        /*045c*/ 	.word	0x00008f20
        /*0460*/ 	.word	0x00000000
        /*0464*/ 	.word	0x0001c488
        /*0468*/ 	.short	0x010a
        /*046a*/ 	.byte	0x3f
	.zero		1


	//   ....[55]....
        /*046c*/ 	.word	0x00008f80
        /*0470*/ 	.word	0x00000007
        /*0474*/ 	.word	0x0001c400
        /*0478*/ 	.short	0x010a
        /*047a*/ 	.byte	0x3f
	.zero		1


	//   ....[56]....
        /*047c*/ 	.word	0x00008fe0
        /*0480*/ 	.word	0x00000005
        /*0484*/ 	.word	0x0001c400
        /*0488*/ 	.short	0x010a
        /*048a*/ 	.byte	0x3f
	.zero		1


	//   ....[57]....
        /*048c*/ 	.word	0x00009040
        /*0490*/ 	.word	0x00000008
        /*0494*/ 	.word	0x0001c400
        /*0498*/ 	.short	0x010a
        /*049a*/ 	.byte	0x3f
	.zero		1


	//   ....[58]....
        /*049c*/ 	.word	0x000090a0
        /*04a0*/ 	.word	0x00000003
        /*04a4*/ 	.word	0x0001c498
        /*04a8*/ 	.short	0x010a
        /*04aa*/ 	.byte	0x3f
	.zero		1


	//   ....[59]....
        /*04ac*/ 	.word	0x00009170
        /*04b0*/ 	.word	0x00000007
        /*04b4*/ 	.word	0x0001c460
        /*04b8*/ 	.short	0x010a
        /*04ba*/ 	.byte	0x3f
	.zero		1


	//   ....[60]....
        /*04bc*/ 	.word	0x000091c0
        /*04c0*/ 	.word	0x00000007
        /*04c4*/ 	.word	0x0001c4b0
        /*04c8*/ 	.short	0x010a
        /*04ca*/ 	.byte	0x3f
	.zero		1


	//   ....[61]....
        /*04cc*/ 	.word	0x00009210
        /*04d0*/ 	.word	0x00000004
        /*04d4*/ 	.word	0x0001c460
        /*04d8*/ 	.short	0x010a
        /*04da*/ 	.byte	0x3f
	.zero		1


	//   ....[62]....
        /*04dc*/ 	.word	0x000092e0
        /*04e0*/ 	.word	0x00000008
        /*04e4*/ 	.word	0x0001c428
        /*04e8*/ 	.short	0x010a
        /*04ea*/ 	.byte	0x3f
	.zero		1


	//   ....[63]....
        /*04ec*/ 	.word	0x00009330
        /*04f0*/ 	.word	0x00000004
        /*04f4*/ 	.word	0x0001c4b0
        /*04f8*/ 	.short	0x010a
        /*04fa*/ 	.byte	0x3f
	.zero		1


	//   ....[64]....
        /*04fc*/ 	.word	0x00009380
        /*0500*/ 	.word	0x00000007
        /*0504*/ 	.word	0x0001c428
        /*0508*/ 	.short	0x010a
        /*050a*/ 	.byte	0x3f
	.zero		1


	//   ....[65]....
        /*050c*/ 	.word	0x000093d0
        /*0510*/ 	.word	0x00000007
        /*0514*/ 	.word	0x0001c428
        /*0518*/ 	.short	0x010a
        /*051a*/ 	.byte	0x3f
	.zero		1


	//   ....[66]....
        /*051c*/ 	.word	0x00009420
        /*0520*/ 	.word	0x00000007
        /*0524*/ 	.word	0x0001c428
        /*0528*/ 	.short	0x010a
        /*052a*/ 	.byte	0x3f
	.zero		1


	//----- nvinfo : EIATTR_NUM_MBARRIERS
	.align		4
.L_37:
        /*052c*/ 	.byte	0x03, 0x38
        /*052e*/ 	.short	0x001b


	//----- nvinfo : EIATTR_EXIT_INSTR_OFFSETS
	.align		4
        /*0530*/ 	.byte	0x04, 0x1c
        /*0532*/ 	.short	(.L_39 - .L_38)


	//   ....[0]....
.L_38:
        /*0534*/ 	.word	0x00000ae0


	//   ....[1]....
        /*0538*/ 	.word	0x00000b50


	//   ....[2]....
        /*053c*/ 	.word	0x000076a0


	//   ....[3]....
        /*0540*/ 	.word	0x00007700


	//   ....[4]....
        /*0544*/ 	.word	0x00007730


	//   ....[5]....
        /*0548*/ 	.word	0x00007fc0


	//   ....[6]....
        /*054c*/ 	.word	0x00007ff0


	//   ....[7]....
        /*0550*/ 	.word	0x00008e40


	//----- nvinfo : EIATTR_MAX_THREADS
	.align		4
.L_39:
        /*0554*/ 	.byte	0x04, 0x05
        /*0556*/ 	.short	(.L_41 - .L_40)
.L_40:
        /*0558*/ 	.word	0x00000180
        /*055c*/ 	.word	0x00000001
        /*0560*/ 	.word	0x00000001


	//----- nvinfo : EIATTR_CRS_STACK_SIZE
	.align		4
.L_41:
        /*0564*/ 	.byte	0x04, 0x1e
        /*0566*/ 	.short	(.L_43 - .L_42)
.L_42:
        /*0568*/ 	.word	0x00000000


	//----- nvinfo : EIATTR_CBANK_PARAM_SIZE
	.align		4
.L_43:
        /*056c*/ 	.byte	0x03, 0x19
        /*056e*/ 	.short	0x0870


	//----- nvinfo : EIATTR_PARAM_CBANK
	.align		4
        /*0570*/ 	.byte	0x04, 0x0a
        /*0572*/ 	.short	(.L_45 - .L_44)
	.align		4
.L_44:
        /*0574*/ 	.word	index@(.nv.constant0._ZN7cutlass13device_kernelINS_4fmha6kernel28FmhaKernelTmaWarpSpecializedINS1_10collective30FmhaMainloopTmaWarpSpecializedINS_6half_tEffN4cute5tupleIJNS7_1CILi128EEESA_NS9_ILi64EEEEEENS8_IJiNS9_ILi1EEENS8_IJiiEEEEEESF_SF_NS4_13DefaultFusionEJNS2_6OptionILNS2_3TagE0ENS9_ILb1EEEEENSH_ILSI_2ESJ_EEEEENS4_15FmhaFwdEpilogueIS6_fNS8_IJSB_SB_SA_EEEEENS2_23PersistentTileSchedulerEJSK_SL_EEEEEvNT_6ParamsE)
        /*0578*/ 	.short	0x0210
        /*057a*/ 	.short	0x0870


	//----- nvinfo : EIATTR_SW_WAR
	.align		4
.L_45:
        /*057c*/ 	.byte	0x04, 0x36
        /*057e*/ 	.short	(.L_47 - .L_46)
.L_46:
        /*0580*/ 	.word	0x00000008
.L_47:


//--------------------- .nv.callgraph             --------------------------
	.section	.nv.callgraph,"",@"SHT_CUDA_CALLGRAPH"
	.align	4
	.sectionentsize	8
	.align		4
        /*0000*/ 	.word	0x00000000
	.align		4
        /*0004*/ 	.word	0xffffffff
	.align		4
        /*0008*/ 	.word	index@(_ZN7cutlass13device_kernelINS_4fmha6kernel28FmhaKernelTmaWarpSpecializedINS1_10collective30FmhaMainloopTmaWarpSpecializedINS_6half_tEffN4cute5tupleIJNS7_1CILi128EEESA_NS9_ILi64EEEEEENS8_IJiNS9_ILi1EEENS8_IJiiEEEEEESF_SF_NS4_13DefaultFusionEJNS2_6OptionILNS2_3TagE0ENS9_ILb1EEEEENSH_ILSI_2ESJ_EEEEENS4_15FmhaFwdEpilogueIS6_fNS8_IJSB_SB_SA_EEEEENS2_23PersistentTileSchedulerEJSK_SL_EEEEEvNT_6ParamsE)
	.align		4
        /*000c*/ 	.word	index@(__assertfail)
	.align		4
        /*0010*/ 	.word	0x00000000
	.align		4
        /*0014*/ 	.word	0xfffffffe
	.align		4
        /*0018*/ 	.word	0x00000000
	.align		4
        /*001c*/ 	.word	0xfffffffd
	.align		4
        /*0020*/ 	.word	0x00000000
	.align		4
        /*0024*/ 	.word	0xfffffffc


//--------------------- .nv.constant4             --------------------------
	.section	.nv.constant4,"a",@progbits
	.align	8
	.align		8
.nv.constant4:
        /*0000*/ 	.dword	__assertfail
	.align		8
        /*0008*/ 	.dword	__unnamed_1
	.align		8
        /*0010*/ 	.dword	_ZN39_INTERNAL_5cc6433c_4_k_cu_aaeb5ad9_31624cuda3std3__45__cpo5beginE
	.align		8
        /*0018*/ 	.dword	_ZN39_INTERNAL_5cc6433c_4_k_cu_aaeb5ad9_31624cuda3std3__45__cpo3endE
	.align		8
        /*0020*/ 	.dword	_ZN39_INTERNAL_5cc6433c_4_k_cu_aaeb5ad9_31624cuda3std3__45__cpo6cbeginE
	.align		8
        /*0028*/ 	.dword	_ZN39_INTERNAL_5cc6433c_4_k_cu_aaeb5ad9_31624cuda3std3__45__cpo4cendE
	.align		8
        /*0030*/ 	.dword	_ZN39_INTERNAL_5cc6433c_4_k_cu_aaeb5ad9_31624cuda3std3__441_GLOBAL__N__5cc6433c_4_k_cu_aaeb5ad9_31626ignoreE
	.align		8
        /*0038*/ 	.dword	_ZN39_INTERNAL_5cc6433c_4_k_cu_aaeb5ad9_31624cuda3std3__419piecewise_constructE
	.align		8
        /*0040*/ 	.dword	_ZN39_INTERNAL_5cc6433c_4_k_cu_aaeb5ad9_31624cuda3std3__48in_placeE
	.align		8
        /*0048*/ 	.dword	_ZN39_INTERNAL_5cc6433c_4_k_cu_aaeb5ad9_31624cuda3std6ranges3__45__cpo4swapE
	.align		8
        /*0050*/ 	.dword	_ZN39_INTERNAL_5cc6433c_4_k_cu_aaeb5ad9_31624cuda3std6ranges3__45__cpo9iter_moveE
	.align		8
        /*0058*/ 	.dword	_ZN39_INTERNAL_5cc6433c_4_k_cu_aaeb5ad9_31624cute7productE
	.align		8
        /*0060*/ 	.dword	_ZN39_INTERNAL_5cc6433c_4_k_cu_aaeb5ad9_31624cute1_E
	.align		8
        /*0068*/ 	.dword	$str$24
	.align		8
        /*0070*/ 	.dword	$str$25


//--------------------- .text._ZN7cutlass13device_kernelINS_4fmha6kernel28FmhaKernelTmaWarpSpecializedINS1_10collective30FmhaMainloopTmaWarpSpecializedINS_6half_tEffN4cute5tupleIJNS7_1CILi128EEESA_NS9_ILi64EEEEEENS8_IJiNS9_ILi1EEENS8_IJiiEEEEEESF_SF_NS4_13DefaultFusionEJNS2_6OptionILNS2_3TagE0ENS9_ILb1EEEEENSH_ILSI_2ESJ_EEEEENS4_15FmhaFwdEpilogueIS6_fNS8_IJSB_SB_SA_EEEEENS2_23PersistentTileSchedulerEJSK_SL_EEEEEvNT_6ParamsE --------------------------
	.section	.text._ZN7cutlass13device_kernelINS_4fmha6kernel28FmhaKernelTmaWarpSpecializedINS1_10collective30FmhaMainloopTmaWarpSpecializedINS_6half_tEffN4cute5tupleIJNS7_1CILi128EEESA_NS9_ILi64EEEEEENS8_IJiNS9_ILi1EEENS8_IJiiEEEEEESF_SF_NS4_13DefaultFusionEJNS2_6OptionILNS2_3TagE0ENS9_ILb1EEEEENSH_ILSI_2ESJ_EEEEENS4_15FmhaFwdEpilogueIS6_fNS8_IJSB_SB_SA_EEEEENS2_23PersistentTileSchedulerEJSK_SL_EEEEEvNT_6ParamsE,"ax",@progbits
	.align	128
.text._ZN7cutlass13device_kernelINS_4fmha6kernel28FmhaKernelTmaWarpSpecializedINS1_10collective30FmhaMainloopTmaWarpSpecializedINS_6half_tEffN4cute5tupleIJNS7_1CILi128EEESA_NS9_ILi64EEEEEENS8_IJiNS9_ILi1EEENS8_IJiiEEEEEESF_SF_NS4_13DefaultFusionEJNS2_6OptionILNS2_3TagE0ENS9_ILb1EEEEENSH_ILSI_2ESJ_EEEEENS4_15FmhaFwdEpilogueIS6_fNS8_IJSB_SB_SA_EEEEENS2_23PersistentTileSchedulerEJSK_SL_EEEEEvNT_6ParamsE:
        .type           _ZN7cutlass13device_kernelINS_4fmha6kernel28FmhaKernelTmaWarpSpecializedINS1_10collective30FmhaMainloopTmaWarpSpecializedINS_6half_tEffN4cute5tupleIJNS7_1CILi128EEESA_NS9_ILi64EEEEEENS8_IJiNS9_ILi1EEENS8_IJiiEEEEEESF_SF_NS4_13DefaultFusionEJNS2_6OptionILNS2_3TagE0ENS9_ILb1EEEEENSH_ILSI_2ESJ_EEEEENS4_15FmhaFwdEpilogueIS6_fNS8_IJSB_SB_SA_EEEEENS2_23PersistentTileSchedulerEJSK_SL_EEEEEvNT_6ParamsE,@function
        .size           _ZN7cutlass13device_kernelINS_4fmha6kernel28FmhaKernelTmaWarpSpecializedINS1_10collective30FmhaMainloopTmaWarpSpecializedINS_6half_tEffN4cute5tupleIJNS7_1CILi128EEESA_NS9_ILi64EEEEEENS8_IJiNS9_ILi1EEENS8_IJiiEEEEEESF_SF_NS4_13DefaultFusionEJNS2_6OptionILNS2_3TagE0ENS9_ILb1EEEEENSH_ILSI_2ESJ_EEEEENS4_15FmhaFwdEpilogueIS6_fNS8_IJSB_SB_SA_EEEEENS2_23PersistentTileSchedulerEJSK_SL_EEEEEvNT_6ParamsE,(.L_x_133 - _ZN7cutlass13device_kernelINS_4fmha6kernel28FmhaKernelTmaWarpSpecializedINS1_10collective30FmhaMainloopTmaWarpSpecializedINS_6half_tEffN4cute5tupleIJNS7_1CILi128EEESA_NS9_ILi64EEEEEENS8_IJiNS9_ILi1EEENS8_IJiiEEEEEESF_SF_NS4_13DefaultFusionEJNS2_6OptionILNS2_3TagE0ENS9_ILb1EEEEENSH_ILSI_2ESJ_EEEEENS4_15FmhaFwdEpilogueIS6_fNS8_IJSB_SB_SA_EEEEENS2_23PersistentTileSchedulerEJSK_SL_EEEEEvNT_6ParamsE)
        .other          _ZN7cutlass13device_kernelINS_4fmha6kernel28FmhaKernelTmaWarpSpecializedINS1_10collective30FmhaMainloopTmaWarpSpecializedINS_6half_tEffN4cute5tupleIJNS7_1CILi128EEESA_NS9_ILi64EEEEEENS8_IJiNS9_ILi1EEENS8_IJiiEEEEEESF_SF_NS4_13DefaultFusionEJNS2_6OptionILNS2_3TagE0ENS9_ILb1EEEEENSH_ILSI_2ESJ_EEEEENS4_15FmhaFwdEpilogueIS6_fNS8_IJSB_SB_SA_EEEEENS2_23PersistentTileSchedulerEJSK_SL_EEEEEvNT_6ParamsE,@"STO_CUDA_ENTRY STV_DEFAULT"
_ZN7cutlass13device_kernelINS_4fmha6kernel28FmhaKernelTmaWarpSpecializedINS1_10collective30FmhaMainloopTmaWarpSpecializedINS_6half_tEffN4cute5tupleIJNS7_1CILi128EEESA_NS9_ILi64EEEEEENS8_IJiNS9_ILi1EEENS8_IJiiEEEEEESF_SF_NS4_13DefaultFusionEJNS2_6OptionILNS2_3TagE0ENS9_ILb1EEEEENSH_ILSI_2ESJ_EEEEENS4_15FmhaFwdEpilogueIS6_fNS8_IJSB_SB_SA_EEEEENS2_23PersistentTileSchedulerEJSK_SL_EEEEEvNT_6ParamsE:
[----:B------:R-:W1:Y:S01]  /*0000*/  LDC R1, c[0x0][0x28] ;  /* 0x00000a00ff017b82 */ /* 0x000e620000000800 */
[----:B------:R-:W2:Y:S07]  /*0010*/  S2R R2, SR_TID.X ;  /* 0x0000000000027919 */ /* 0x000eae0000002100 */
[----:B------:R-:W3:Y:S01]  /*0020*/  S2UR UR6, SR_CTAID.X ;  /* 0x00000000000679c3 */ /* 0x000ee20000002500 */
[----:B------:R-:W-:Y:S01]  /*0030*/  ELECT P1, URZ, PT ;  /* 0x00000000003f782f */ /* 0x000fe20003820000 */
[----:B------:R-:W-:Y:S01]  /*0040*/  BSSY B0, `(.L_x_0) ;  /* 0x0000018000007945 */ /* 0x000fe20003800000 */
[----:B---3--:R-:W-:-:S02]  /*0050*/  MOV R17, UR6 ;  /* 0x0000000600117c02 */ /* 0x008fc40008000f00 */
[----:B--2---:R-:W-:-:S05]  /*0060*/  SHF.R.U32.HI R0, RZ, 0x5, R2 ;  /* 0x00000005ff007819 */ /* 0x004fca0000011602 */
[----:B------:R-:W2:Y:S02]  /*0070*/  SHFL.IDX PT, R3, R0, RZ, 0x1f ;  /* 0x00001fff00037589 */ /* 0x000ea400000e0000 */
[----:B--2---:R-:W-:Y:S02]  /*0080*/  R2UR UR4, R3 ;  /* 0x00000000030472ca */ /* 0x004fe400000e0000 */
[----:B------:R-:W-:-:S06]  /*0090*/  SHF.R.U32.HI R3, RZ, 0x7, R2 ;  /* 0x00000007ff037819 */ /* 0x000fcc0000011602 */
[----:B------:R-:W2:Y:S05]  /*00a0*/  SHFL.IDX PT, R3, R3, RZ, 0x1f ;  /* 0x00001fff03037589 */ /* 0x000eaa00000e0000 */
[----:B------:R-:W-:Y:S02]  /*00b0*/  USHF.R.S32.HI UR5, URZ, 0x1f, UR4 ;  /* 0x0000001f3f057899 */ /* 0x000fe40008011404 */
[----:B------:R-:W-:Y:S02]  /*00c0*/  ISETP.EQ.AND P2, PT, RZ, UR4, P1 ;  /* 0x00000004ff007c0c */ /* 0x000fe40008f42270 */
[----:B------:R-:W-:-:S04]  /*00d0*/  ULEA.HI UR5, UR5, UR4, URZ, 0x2 ;  /* 0x0000000405057291 */ /* 0x000fc8000f8f103f */
[----:B------:R-:W-:-:S04]  /*00e0*/  ULOP3.LUT UR5, UR5, 0xfffffffc, URZ, 0xc0, !UPT ;  /* 0xfffffffc05057892 */ /* 0x000fc8000f8ec03f */
[----:B------:R-:W-:-:S03]  /*00f0*/  UIADD3 UR5, UR4, -UR5, URZ ;  /* 0x8000000504057290 */ /* 0x000fc6000fffe03f */
[----:B-1----:R-:W-:Y:S09]  /*0100*/  @!P2 BRA `(.L_x_1) ;  /* 0x00000000002ca947 */ /* 0x002ff20003800000 */
[----:B------:R-:W-:Y:S02]  /*0110*/  ULDC.64 UR6, c[0x0][0x198] ;  /* 0x0000660000067ab9 */ /* 0x000fe40000000a00 */
[----:B------:R-:W-:Y:S02]  /*0120*/  UIADD3 UR8, UP0, UR6, 0xf0, URZ ;  /* 0x000000f006087890 */ /* 0x000fe4000ff1e03f */
[----:B------:R-:W-:Y:S02]  /*0130*/  UIADD3 UR10, UP1, UR6, 0x1f0, URZ ;  /* 0x000001f0060a7890 */ /* 0x000fe4000ff3e03f */
[----:B------:R-:W-:Y:S02]  /*0140*/  UIADD3 UR6, UP2, UR6, 0x2f0, URZ ;  /* 0x000002f006067890 */ /* 0x000fe4000ff5e03f */
[----:B------:R-:W-:Y:S02]  /*0150*/  UIADD3.X UR9, URZ, UR7, URZ, UP0, !UPT ;  /* 0x000000073f097290 */ /* 0x000fe400087fe43f */
[----:B------:R-:W-:-:S02]  /*0160*/  UIADD3.X UR11, URZ, UR7, URZ, UP1, !UPT ;  /* 0x000000073f0b7290 */ /* 0x000fc40008ffe43f */
[----:B------:R-:W-:-:S05]  /*0170*/  UIADD3.X UR7, URZ, UR7, URZ, UP2, !UPT ;  /* 0x000000073f077290 */ /* 0x000fca00097fe43f */
[----:B------:R1:W-:Y:S02]  /*0180*/  UTMACCTL.PF [UR8] ;  /* 0x00000000080079b9 */ /* 0x0003e40008040000 */
[----:B------:R1:W-:Y:S02]  /*0190*/  UTMACCTL.PF [UR10] ;  /* 0x000000000a0079b9 */ /* 0x0003e40008040000 */
[----:B------:R1:W-:Y:S02]  /*01a0*/  UTMACCTL.PF [UR6] ;  /* 0x00000000060079b9 */ /* 0x0003e40008040000 */
[----:B-1----:R-:W-:Y:S01]  /*01b0*/  NOP ;  /* 0x0000000000007918 */ /* 0x002fe20000000000 */
.L_x_1:
[----:B------:R-:W-:Y:S05]  /*01c0*/  BSYNC B0 ;  /* 0x0000000000007941 */ /* 0x000fea0003800000 */
.L_x_0:
[----:B------:R-:W1:Y:S01]  /*01d0*/  SHFL.IDX PT, R4, R0, RZ, 0x1f ;  /* 0x00001fff00047589 */ /* 0x000e6200000e0000 */
[----:B--2---:R-:W-:Y:S01]  /*01e0*/  R2UR UR51, R3 ;  /* 0x00000000033372ca */ /* 0x004fe200000e0000 */
[----:B------:R-:W-:Y:S02]  /*01f0*/  UISETP.NE.AND UP0, UPT, UR5, 0x1, UPT ;  /* 0x000000010500788c */ /* 0x000fe4000bf05270 */
[----:B------:R-:W-:-:S10]  /*0200*/  UISETP.NE.AND UP1, UPT, UR5, 0x2, UPT ;  /* 0x000000020500788c */ /* 0x000fd4000bf25270 */
[----:B------:R-:W-:Y:S02]  /*0210*/  UIADD3 UR9, UR51, -0x1, URZ ;  /* 0xffffffff33097890 */ /* 0x000fe4000fffe03f */
[----:B------:R-:W-:Y:S02]  /*0220*/  UISETP.EQ.AND UP2, UPT, UR51, URZ, !UP0 ;  /* 0x0000003f3300728c */ /* 0x000fe4000c742270 */
[----:B------:R-:W-:Y:S02]  /*0230*/  UISETP.EQ.AND UP3, UPT, UR51, URZ, !UP1 ;  /* 0x0000003f3300728c */ /* 0x000fe4000cf62270 */
[----:B------:R-:W-:Y:S02]  /*0240*/  UISETP.GE.U32.AND UP4, UPT, UR9, 0x4, UPT ;  /* 0x000000040900788c */ /* 0x000fe4000bf86070 */
[----:B------:R-:W-:Y:S01]  /*0250*/  USEL UR50, URZ, 0x1, !UP2 ;  /* 0x000000013f327887 */ /* 0x000fe2000d000000 */
[----:B-1----:R-:W-:Y:S01]  /*0260*/  ISETP.NE.AND P0, PT, R4, RZ, PT ;  /* 0x000000ff0400720c */ /* 0x002fe20003f05270 */
[----:B------:R-:W-:Y:S01]  /*0270*/  USEL UR49, URZ, 0x1, !UP3 ;  /* 0x000000013f317887 */ /* 0x000fe2000d800000 */
[----:B------:R-:W-:Y:S01]  /*0280*/  MOV R4, UR5 ;  /* 0x0000000500047c02 */ /* 0x000fe20008000f00 */
[----:B------:R-:W-:-:S02]  /*0290*/  USEL UR50, UR50, 0x2, UP4 ;  /* 0x0000000232327887 */ /* 0x000fc4000a000000 */
[----:B------:R-:W-:-:S08]  /*02a0*/  USEL UR49, UR49, 0x2, UP4 ;  /* 0x0000000231317887 */ /* 0x000fd0000a000000 */
[----:B------:R-:W-:Y:S05]  /*02b0*/  @P0 BRA `(.L_x_2) ;  /* 0x0000000000480947 */ /* 0x000fea0003800000 */
[----:B------:R-:W1:Y:S01]  /*02c0*/  S2UR UR8, SR_CgaCtaId ;  /* 0x00000000000879c3 */ /* 0x000e620000008800 */
[----:B------:R-:W-:Y:S01]  /*02d0*/  UMOV UR4, 0x400 ;  /* 0x0000040000047882 */ /* 0x000fe20000000000 */
[----:B------:R-:W-:Y:S01]  /*02e0*/  UMOV UR5, 0x1 ;  /* 0x0000000100057882 */ /* 0x000fe20000000000 */
[----:B------:R-:W-:Y:S01]  /*02f0*/  UMOV UR6, 0x80 ;  /* 0x0000008000067882 */ /* 0x000fe20000000000 */
[----:B------:R-:W-:Y:S01]  /*0300*/  ELECT P0, URZ, PT ;  /* 0x00000000003f782f */ /* 0x000fe20003800000 */
[----:B------:R-:W-:-:S04]  /*0310*/  UIADD3 UR6, -UR6, 0x100000, URZ ;  /* 0x0010000006067890 */ /* 0x000fc8000fffe13f */
[----:B------:R-:W-:Y:S02]  /*0320*/  USHF.L.U32 UR7, UR6, 0xb, URZ ;  /* 0x0000000b06077899 */ /* 0x000fe4000800063f */
[----:B------:R-:W-:Y:S02]  /*0330*/  USHF.L.U32 UR6, UR6, 0x1, URZ ;  /* 0x0000000106067899 */ /* 0x000fe4000800063f */
[----:B-1----:R-:W-:Y:S02]  /*0340*/  ULEA UR8, UR8, UR4, 0x18 ;  /* 0x0000000408087291 */ /* 0x002fe4000f8ec03f */
[----:B------:R-:W-:-:S04]  /*0350*/  UIADD3 UR4, -UR5, 0x100000, URZ ;  /* 0x0010000005047890 */ /* 0x000fc8000fffe13f */
[----:B------:R-:W-:Y:S02]  /*0360*/  USHF.L.U32 UR5, UR4, 0xb, URZ ;  /* 0x0000000b04057899 */ /* 0x000fe4000800063f */
[----:B------:R-:W-:Y:S01]  /*0370*/  USHF.L.U32 UR4, UR4, 0x1, URZ ;  /* 0x0000000104047899 */ /* 0x000fe2000800063f */
[----:B------:R-:W1:Y:S11]  /*0380*/  FENCE.VIEW.ASYNC.S ;  /* 0x00000000000073c6 */ /* 0x000e760000000000 */
[----:B-1----:R1:W2:Y:S01]  /*0390*/  SYNCS.EXCH.64 URZ, [UR8+0x1c450], UR4 ;  /* 0x01c45004083f75b2 */ /* 0x0022a20008000100 */
[----:B------:R1:W3:Y:S01]  /*03a0*/  SYNCS.EXCH.64 URZ, [UR8+0x1c460], UR6 ;  /* 0x01c46006083f75b2 */ /* 0x0002e20008000100 */
[----:B------:R1:W4:Y:S01]  /*03b0*/  SYNCS.EXCH.64 URZ, [UR8+0x1c458], UR4 ;  /* 0x01c45804083f75b2 */ /* 0x0003220008000100 */
[----:B------:R1:W1:Y:S01]  /*03c0*/  SYNCS.EXCH.64 URZ, [UR8+0x1c468], UR6 ;  /* 0x01c46806083f75b2 */ /* 0x0002620008000100 */
[----:B------:R-:W-:Y:S01]  /*03d0*/  NOP ;  /* 0x0000000000007918 */ /* 0x000fe20000000000 */
.L_x_2:
[----:B------:R-:W5:Y:S01]  /*03e0*/  SHFL.IDX PT, R3, R0, RZ, 0x1f ;  /* 0x00001fff00037589 */ /* 0x000f6200000e0000 */
[----:B------:R-:W-:Y:S01]  /*03f0*/  NOP ;  /* 0x0000000000007918 */ /* 0x000fe20000000000 */
[----:B-----5:R-:W-:-:S13]  /*0400*/  ISETP.NE.AND P0, PT, R3, RZ, PT ;  /* 0x000000ff0300720c */ /* 0x020fda0003f05270 */
[----:B------:R-:W-:Y:S05]  /*0410*/  @P0 BRA `(.L_x_3) ;  /* 0x0000000000600947 */ /* 0x000fea0003800000 */
[----:B-1----:R-:W1:Y:S01]  /*0420*/  S2UR UR5, SR_CgaCtaId ;  /* 0x00000000000579c3 */ /* 0x002e620000008800 */
[----:B------:R-:W-:Y:S01]  /*0430*/  UMOV UR4, 0x400 ;  /* 0x0000040000047882 */ /* 0x000fe20000000000 */
[----:B------:R-:W-:Y:S01]  /*0440*/  UMOV UR6, 0x1 ;  /* 0x0000000100067882 */ /* 0x000fe20000000000 */
[----:B------:R-:W-:Y:S01]  /*0450*/  UMOV UR10, 0x100 ;  /* 0x00000100000a7882 */ /* 0x000fe20000000000 */
[----:B------:R-:W-:-:S04]  /*0460*/  UIADD3 UR6, -UR6, 0x100000, URZ ;  /* 0x0010000006067890 */ /* 0x000fc8000fffe13f */
[----:B------:R-:W-:Y:S02]  /*0470*/  USHF.L.U32 UR7, UR6, 0xb, URZ ;  /* 0x0000000b06077899 */ /* 0x000fe4000800063f */
[----:B------:R-:W-:Y:S01]  /*0480*/  USHF.L.U32 UR6, UR6, 0x1, URZ ;  /* 0x0000000106067899 */ /* 0x000fe2000800063f */
[----:B------:R-:W-:Y:S01]  /*0490*/  ELECT P0, URZ, PT ;  /* 0x00000000003f782f */ /* 0x000fe20003800000 */
[----:B-1----:R-:W-:Y:S02]  /*04a0*/  ULEA UR8, UR5, UR4, 0x18 ;  /* 0x0000000405087291 */ /* 0x002fe4000f8ec03f */
[----:B------:R-:W-:-:S04]  /*04b0*/  UIADD3 UR4, -UR10, 0x100000, URZ ;  /* 0x001000000a047890 */ /* 0x000fc8000fffe13f */
[----:B------:R-:W-:Y:S02]  /*04c0*/  USHF.L.U32 UR5, UR4, 0xb, URZ ;  /* 0x0000000b04057899 */ /* 0x000fe4000800063f */
[----:B------:R-:W-:Y:S01]  /*04d0*/  USHF.L.U32 UR4, UR4, 0x1, URZ ;  /* 0x0000000104047899 */ /* 0x000fe2000800063f */
[----:B------:R-:W1:Y:S03]  /*04e0*/  FENCE.VIEW.ASYNC.S ;  /* 0x00000000000073c6 */ /* 0x000e660000000000 */
[----:B-1----:R1:W1:Y:S08]  /*04f0*/  SYNCS.EXCH.64 URZ, [UR8+0x1c400], UR6 ;  /* 0x01c40006083f75b2 */ /* 0x0022700008000100 */
[----:B------:R1:W1:Y:S01]  /*0500*/  SYNCS.EXCH.64 URZ, [UR8+0x1c428], UR4 ;  /* 0x01c42804083f75b2 */ /* 0x0002620008000100 */
        /* <DEDUP_REMOVED lines=8> */
[----:B------:R-:W-:Y:S01]  /*0590*/  NOP ;  /* 0x0000000000007918 */ /* 0x000fe20000000000 */
.L_x_3:
        /* <DEDUP_REMOVED lines=21> */
[----:B------:R-:W-:Y:S01]  /*06f0*/  NOP ;  /* 0x0000000000007918 */ /* 0x000fe20000000000 */
.L_x_4:
[----:B------:R-:W5:Y:S01]  /*0700*/  SHFL.IDX PT, R3, R0, RZ, 0x1f ;  /* 0x00001fff00037589 */ /* 0x000f6200000e0000 */
[----:B------:R-:W-:Y:S01]  /*0710*/  ELECT P0, URZ, PT ;  /* 0x00000000003f782f */ /* 0x000fe20003800000 */
[----:B------:R-:W-:Y:S01]  /*0720*/  NOP ;  /* 0x0000000000007918 */ /* 0x000fe20000000000 */
[----:B-1----:R-:W-:Y:S02]  /*0730*/  UMOV UR4, 0x80 ;  /* 0x0000008000047882 */ /* 0x002fe40000000000 */
[C---:B-----5:R-:W-:Y:S02]  /*0740*/  ISETP.NE.OR P0, PT, R3.reuse, RZ, !P0 ;  /* 0x000000ff0300720c */ /* 0x060fe40004705670 */
[----:B------:R-:W-:-:S11]  /*0750*/  ISETP.NE.AND P3, PT, R3, RZ, PT ;  /* 0x000000ff0300720c */ /* 0x000fd60003f65270 */
[----:B------:R-:W-:Y:S01]  /*0760*/  VOTEU.ALL UP2, P0 ;  /* 0x00000000003f7886 */ /* 0x000fe20000040000 */
[----:B------:R-:W-:Y:S01]  /*0770*/  VOTEU.ALL UP3, P0 ;  /* 0x00000000003f7886 */ /* 0x000fe20000060000 */
[----:B------:R-:W-:Y:S01]  /*0780*/  VOTEU.ALL UP4, P0 ;  /* 0x00000000003f7886 */ /* 0x000fe20000080000 */
[----:B------:R-:W-:Y:S02]  /*0790*/  VOTEU.ALL UP5, P0 ;  /* 0x00000000003f7886 */ /* 0x000fe400000a0000 */
[----:B------:R-:W1:Y:S01]  /*07a0*/  @!UP2 S2UR UR7, SR_CgaCtaId ;  /* 0x000000000007a9c3 */ /* 0x000e620000008800 */
[----:B------:R-:W-:Y:S01]  /*07b0*/  @!UP2 UMOV UR6, 0x400 ;  /* 0x000004000006a882 */ /* 0x000fe20000000000 */
[----:B------:R-:W-:-:S04]  /*07c0*/  @!UP2 UIADD3 UR4, -UR4, 0x100000, URZ ;  /* 0x001000000404a890 */ /* 0x000fc8000fffe13f */
[----:B------:R-:W-:Y:S02]  /*07d0*/  @!UP2 USHF.L.U32 UR5, UR4, 0xb, URZ ;  /* 0x0000000b0405a899 */ /* 0x000fe4000800063f */
[----:B------:R-:W-:Y:S02]  /*07e0*/  @!UP2 USHF.L.U32 UR4, UR4, 0x1, URZ ;  /* 0x000000010404a899 */ /* 0x000fe4000800063f */
[----:B-1----:R-:W-:Y:S01]  /*07f0*/  @!UP2 ULEA UR6, UR7, UR6, 0x18 ;  /* 0x000000060706a291 */ /* 0x002fe2000f8ec03f */
[----:B------:R-:W-:Y:S01]  /*0800*/  VOTEU.ALL UP2, P0 ;  /* 0x00000000003f7886 */ /* 0x000fe20000040000 */
[----:B------:R-:W1:Y:S10]  /*0810*/  FENCE.VIEW.ASYNC.S ;  /* 0x00000000000073c6 */ /* 0x000e740000000000 */
[----:B-1----:R1:W1:Y:S01]  /*0820*/  @!UP2 SYNCS.EXCH.64 URZ, [UR6+0x1c490], UR4 ;  /* 0x01c49004063fa5b2 */ /* 0x0022620008000100 */
[----:B------:R1:W1:Y:S01]  /*0830*/  @!UP3 SYNCS.EXCH.64 URZ, [UR6+0x1c498], UR4 ;  /* 0x01c49804063fb5b2 */ /* 0x0002620008000100 */
[----:B------:R1:W1:Y:S01]  /*0840*/  @!UP4 SYNCS.EXCH.64 URZ, [UR6+0x1c4a0], UR4 ;  /* 0x01c4a004063fc5b2 */ /* 0x0002620008000100 */
[----:B------:R1:W1:Y:S01]  /*0850*/  @!UP5 SYNCS.EXCH.64 URZ, [UR6+0x1c4a8], UR4 ;  /* 0x01c4a804063fd5b2 */ /* 0x0002620008000100 */
[----:B------:R-:W-:Y:S01]  /*0860*/  NOP ;  /* 0x0000000000007918 */ /* 0x000fe20000000000 */
[----:B------:R-:W-:Y:S05]  /*0870*/  @P3 BRA `(.L_x_5) ;  /* 0x0000000000483947 */ /* 0x000fea0003800000 */
[----:B-1----:R-:W1:Y:S01]  /*0880*/  S2UR UR5, SR_CgaCtaId ;  /* 0x00000000000579c3 */ /* 0x002e620000008800 */
[----:B------:R-:W-:Y:S01]  /*0890*/  UMOV UR4, 0x400 ;  /* 0x0000040000047882 */ /* 0x000fe20000000000 */
[----:B------:R-:W-:Y:S01]  /*08a0*/  UMOV UR6, 0x20 ;  /* 0x0000002000067882 */ /* 0x000fe20000000000 */
[----:B------:R-:W-:Y:S01]  /*08b0*/  UMOV UR7, 0x80 ;  /* 0x0000008000077882 */ /* 0x000fe20000000000 */
[----:B------:R-:W-:Y:S01]  /*08c0*/  ELECT P0, URZ, PT ;  /* 0x00000000003f782f */ /* 0x000fe20003800000 */
[----:B-1----:R-:W-:Y:S02]  /*08d0*/  ULEA UR8, UR5, UR4, 0x18 ;  /* 0x0000000405087291 */ /* 0x002fe4000f8ec03f */
[----:B------:R-:W-:-:S04]  /*08e0*/  UIADD3 UR4, -UR6, 0x100000, URZ ;  /* 0x0010000006047890 */ /* 0x000fc8000fffe13f */
[----:B------:R-:W-:Y:S02]  /*08f0*/  USHF.L.U32 UR5, UR4, 0xb, URZ ;  /* 0x0000000b04057899 */ /* 0x000fe4000800063f */
[----:B------:R-:W-:Y:S02]  /*0900*/  USHF.L.U32 UR4, UR4, 0x1, URZ ;  /* 0x0000000104047899 */ /* 0x000fe4000800063f */
        /* <DEDUP_REMOVED lines=9> */
.L_x_5:
[----:B------:R-:W-:Y:S01]  /*09a0*/  VOTEU.ANY UP2, P2 ;  /* 0x00000000003f7886 */ /* 0x000fe20001040100 */
[----:B-1----:R-:W-:Y:S01]  /*09b0*/  UMOV UR4, 0x40 ;  /* 0x0000004000047882 */ /* 0x002fe20000000000 */
[----:B------:R-:W-:Y:S01]  /*09c0*/  ISETP.NE.AND P3, PT, RZ, UR51, PT ;  /* 0x00000033ff007c0c */ /* 0x000fe2000bf65270 */
[----:B------:R-:W-:Y:S01]  /*09d0*/  NOP ;  /* 0x0000000000007918 */ /* 0x000fe20000000000 */
[----:B------:R-:W-:Y:S01]  /*09e0*/  ISETP.EQ.AND P0, PT, R4, 0x2, P1 ;  /* 0x000000020400780c */ /* 0x000fe20000f02270 */
[----:B------:R-:W1:Y:S01]  /*09f0*/  @UP2 S2UR UR7, SR_CgaCtaId ;  /* 0x00000000000729c3 */ /* 0x000e620000008800 */
[----:B------:R-:W-:Y:S01]  /*0a00*/  @UP2 UMOV UR6, 0x400 ;  /* 0x0000040000062882 */ /* 0x000fe20000000000 */
[----:B------:R-:W-:-:S04]  /*0a10*/  @UP2 UIADD3 UR4, -UR4, 0x100000, URZ ;  /* 0x0010000004042890 */ /* 0x000fc8000fffe13f */
[----:B------:R-:W-:Y:S02]  /*0a20*/  @UP2 USHF.L.U32 UR5, UR4, 0xb, URZ ;  /* 0x0000000b04052899 */ /* 0x000fe4000800063f */
[----:B------:R-:W-:Y:S02]  /*0a30*/  @UP2 USHF.L.U32 UR4, UR4, 0x1, URZ ;  /* 0x0000000104042899 */ /* 0x000fe4000800063f */
[----:B-1----:R-:W-:Y:S01]  /*0a40*/  @UP2 ULEA UR6, UR7, UR6, 0x18 ;  /* 0x0000000607062291 */ /* 0x002fe2000f8ec03f */
[----:B------:R-:W-:Y:S01]  /*0a50*/  VOTEU.ANY UP2, P2 ;  /* 0x00000000003f7886 */ /* 0x000fe20001040100 */
[----:B------:R-:W-:Y:S01]  /*0a60*/  ISETP.EQ.AND P2, PT, R4, 0x1, P1 ;  /* 0x000000010400780c */ /* 0x000fe20000f42270 */
[----:B------:R-:W1:Y:S09]  /*0a70*/  FENCE.VIEW.ASYNC.S ;  /* 0x00000000000073c6 */ /* 0x000e720000000000 */
[----:B-1----:R1:W2:Y:S01]  /*0a80*/  @UP2 SYNCS.EXCH.64 URZ, [UR6+0x1c4b0], UR4 ;  /* 0x01c4b004063f25b2 */ /* 0x0022a20008000100 */
[----:B------:R-:W-:Y:S01]  /*0a90*/  NOP ;  /* 0x0000000000007918 */ /* 0x000fe20000000000 */
[----:B--234-:R-:W-:Y:S06]  /*0aa0*/  BAR.SYNC.DEFER_BLOCKING 0x0 ;  /* 0x0000000000007b1d */ /* 0x01cfec0000010000 */
[----:B------:R-:W-:Y:S05]  /*0ab0*/  @!P3 BRA `(.L_x_6) ;  /* 0x0000006800fcb947 */ /* 0x000fea0003800000 */
[----:B------:R-:W-:-:S06]  /*0ac0*/  UISETP.GT.U32.AND UP0, UPT, UR9, 0x3, UPT ;  /* 0x000000030900788c */ /* 0x000fcc000bf04070 */
[----:B------:R-:W-:-:S13]  /*0ad0*/  PLOP3.LUT P0, PT, PT, PT, UP0, 0x80, 0x0 ;  /* 0x000000000000781c */ /* 0x000fda0003f0f008 */
[----:B-1----:R-:W-:Y:S05]  /*0ae0*/  @P0 EXIT ;  /* 0x000000000000094d */ /* 0x002fea0003800000 */
.L_x_7:
[----:B------:R-:W-:-:S08]  /*0af0*/  NOP ;  /* 0x0000000000007918 */ /* 0x000fd00000000000 */
[----:B------:R-:W1:Y:S02]  /*0b00*/  USETMAXREG.TRY_ALLOC.CTAPOOL UP0, 0xf0 ;  /* 0x000000f0000079c8 */ /* 0x000e640008000600 */
[----:B-1----:R-:W-:-:S13]  /*0b10*/  PLOP3.LUT P0, PT, PT, PT, UP0, 0x80, 0x0 ;  /* 0x000000000000781c */ /* 0x002fda0003f0f008 */
[----:B------:R-:W-:Y:S05]  /*0b20*/  @!P0 BRA `(.L_x_7) ;  /* 0xfffffffc00f08947 */ /* 0x000fea000383ffff */
[----:B------:R-:W-:Y:S02]  /*0b30*/  ULDC UR4, c[0x0][0xa00] ;  /* 0x0002800000047ab9 */ /* 0x000fe40000000800 */
[----:B------:R-:W-:-:S13]  /*0b40*/  ISETP.GE.AND P0, PT, R17, UR4, PT ;  /* 0x0000000411007c0c */ /* 0x000fda000bf06270 */
[----:B------:R-:W-:Y:S05]  /*0b50*/  @P0 EXIT ;  /* 0x000000000000094d */ /* 0x000fea0003800000 */
[----:B------:R-:W1:Y:S01]  /*0b60*/  S2UR UR5, SR_CgaCtaId ;  /* 0x00000000000579c3 */ /* 0x000e620000008800 */
[C---:B------:R-:W-:Y:S01]  /*0b70*/  IMAD.SHL.U32 R4, R2.reuse, 0x20, RZ ;  /* 0x0000002002047824 */ /* 0x040fe200078e00ff */
[----:B------:R-:W-:Y:S01]  /*0b80*/  UMOV UR45, 0x400 ;  /* 0x00000400002d7882 */ /* 0x000fe20000000000 */
[----:B------:R-:W-:Y:S01]  /*0b90*/  SHF.R.U32.HI R3, RZ, 0x1, R2 ;  /* 0x00000001ff037819 */ /* 0x000fe20000011602 */
[----:B------:R-:W-:Y:S01]  /*0ba0*/  UISETP.NE.AND UP0, UPT, UR9, URZ, UPT ;  /* 0x0000003f0900728c */ /* 0x000fe2000bf05270 */
[----:B------:R-:W-:Y:S01]  /*0bb0*/  LOP3.LUT R22, R2, 0x7f, RZ, 0xc0, !PT ;  /* 0x0000007f02167812 */ /* 0x000fe200078ec0ff */
[----:B------:R-:W-:Y:S01]  /*0bc0*/  USHF.L.U32 UR4, UR9, 0x3, URZ ;  /* 0x0000000309047899 */ /* 0x000fe2000800063f */
[----:B------:R-:W-:Y:S01]  /*0bd0*/  LOP3.LUT R0, R4, 0xc0, RZ, 0xc0, !PT ;  /* 0x000000c004007812 */ /* 0x000fe200078ec0ff */
[----:B------:R-:W-:Y:S01]  /*0be0*/  ULOP3.LUT UR39, UR50, 0x1, URZ, 0xfc, !UPT ;  /* 0x0000000132277892 */ /* 0x000fe2000f8efc3f */
[----:B------:R-:W-:Y:S01]  /*0bf0*/  SHF.L.U32 R6, R2, 0x2, RZ ;  /* 0x0000000202067819 */ /* 0x000fe200000006ff */
[----:B------:R-:W-:Y:S01]  /*0c00*/  ULOP3.LUT UR4, UR4, 0x8, URZ, 0xc0, !UPT ;  /* 0x0000000804047892 */ /* 0x000fe2000f8ec03f */
[----:B------:R-:W-:Y:S01]  /*0c10*/  LOP3.LUT R5, R0, 0x8, R3, 0xf8, !PT ;  /* 0x0000000800057812 */ /* 0x000fe200078ef803 */
[----:B------:R-:W-:Y:S01]  /*0c20*/  ULDC.64 UR52, c[0x0][0x198] ;  /* 0x0000660000347ab9 */ /* 0x000fe20000000a00 */
[----:B------:R-:W-:Y:S01]  /*0c30*/  SHF.R.U32.HI R0, RZ, 0x5, R22 ;  /* 0x00000005ff007819 */ /* 0x000fe20000011616 */
[----:B------:R-:W-:Y:S01]  /*0c40*/  ULOP3.LUT UR47, UR4, 0x8, URZ, 0x3c, !UPT ;  /* 0x00000008042f7892 */ /* 0x000fe2000f8e3c3f */
[----:B------:R-:W-:Y:S01]  /*0c50*/  LOP3.LUT R7, R4, 0x20, RZ, 0xc0, !PT ;  /* 0x0000002004077812 */ /* 0x000fe200078ec0ff */
[----:B------:R-:W-:Y:S01]  /*0c60*/  ULOP3.LUT UR48, UR4, 0x18, URZ, 0x3c, !UPT ;  /* 0x0000001804307892 */ /* 0x000fe2000f8e3c3f */
[----:B------:R-:W-:Y:S01]  /*0c70*/  LOP3.LUT R5, R5, 0x18, R6, 0x78, !PT ;  /* 0x0000001805057812 */ /* 0x000fe200078e7806 */
[C---:B------:R-:W-:Y:S01]  /*0c80*/  IMAD.SHL.U32 R16, R0.reuse, 0x10, RZ ;  /* 0x0000001000107824 */ /* 0x040fe200078e00ff */
[----:B------:R-:W-:Y:S01]  /*0c90*/  LEA R7, R0, R7, 0x9 ;  /* 0x0000000700077211 */ /* 0x000fe200078e48ff */
[----:B------:R-:W-:Y:S01]  /*0ca0*/  UMOV UR36, URZ ;  /* 0x0000003f00247c82 */ /* 0x000fe20008000000 */
[----:B------:R-:W-:Y:S01]  /*0cb0*/  LOP3.LUT R4, R4, 0x100, RZ, 0xc0, !PT ;  /* 0x0000010004047812 */ /* 0x000fe200078ec0ff */
[----:B------:R-:W-:Y:S01]  /*0cc0*/  UMOV UR37, URZ ;  /* 0x0000003f00257c82 */ /* 0x000fe20008000000 */
[----:B------:R-:W-:Y:S01]  /*0cd0*/  SHF.R.U32.HI R3, RZ, 0x2, R2 ;  /* 0x00000002ff037819 */ /* 0x000fe20000011602 */
[----:B-1----:R-:W-:Y:S01]  /*0ce0*/  ULEA UR45, UR5, UR45, 0x18 ;  /* 0x0000002d052d7291 */ /* 0x002fe2000f8ec03f */
[----:B------:R-:W-:Y:S01]  /*0cf0*/  IADD3 R5, R5, R7, R4 ;  /* 0x0000000705057210 */ /* 0x000fe20007ffe004 */
[----:B------:R-:W-:Y:S01]  /*0d00*/  USEL UR5, URZ, 0x1, UP0 ;  /* 0x000000013f057887 */ /* 0x000fe20008000000 */
[----:B------:R-:W-:Y:S01]  /*0d10*/  LOP3.LUT P0, RZ, R2, 0x4, RZ, 0xc0, !PT ;  /* 0x0000000402ff7812 */ /* 0x000fe2000780c0ff */
[----:B------:R-:W-:Y:S01]  /*0d20*/  UIMAD UR46, UR51, 0x2200, UR45 ;  /* 0x00002200332e78a4 */ /* 0x000fe2000f8e022d */
[----:B------:R-:W-:Y:S01]  /*0d30*/  MOV R0, 0x20 ;  /* 0x0000002000007802 */ /* 0x000fe20000000f00 */
[----:B------:R-:W-:Y:S01]  /*0d40*/  UIADD3 UR47, UR47, 0x1c490, UR45 ;  /* 0x0001c4902f2f7890 */ /* 0x000fe2000fffe02d */
[----:B------:R-:W-:Y:S01]  /*0d50*/  LOP3.LUT R3, R3, 0x7, RZ, 0xc0, !PT ;  /* 0x0000000703037812 */ /* 0x000fe200078ec0ff */
[----:B------:R-:W-:Y:S01]  /*0d60*/  UIADD3 UR6, UR46, 0x15e00, URZ ;  /* 0x00015e002e067890 */ /* 0x000fe2000fffe03f */
[----:B------:R-:W-:Y:S01]  /*0d70*/  SEL R0, R0, 0xffffffe0, !P0 ;  /* 0xffffffe000007807 */ /* 0x000fe20004000000 */
[----:B------:R-:W-:Y:S01]  /*0d80*/  IMAD.U32 R122, RZ, RZ, UR5 ;  /* 0x00000005ff7a7e24 */ /* 0x000fe2000f8e00ff */
[----:B------:R-:W-:Y:S01]  /*0d90*/  LOP3.LUT R16, R16, 0xfffffff0, R3, 0xe2, !PT ;  /* 0xfffffff010107812 */ /* 0x000fe200078ee203 */
[----:B------:R-:W-:Y:S01]  /*0da0*/  UIADD3 UR48, UR48, 0x1c490, UR45 ;  /* 0x0001c49030307890 */ /* 0x000fe2000fffe02d */
[----:B------:R-:W-:Y:S01]  /*0db0*/  MOV R121, RZ ;  /* 0x000000ff00797202 */ /* 0x000fe20000000f00 */
[----:B------:R-:W-:Y:S01]  /*0dc0*/  UMOV UR38, URZ ;  /* 0x0000003f00267c82 */ /* 0x000fe20008000000 */
[----:B------:R-:W-:Y:S01]  /*0dd0*/  MOV R18, UR6 ;  /* 0x0000000600127c02 */ /* 0x000fe20008000f00 */
[----:B------:R-:W-:Y:S01]  /*0de0*/  ULDC.64 UR54, c[0x0][0x208] ;  /* 0x0000820000367ab9 */ /* 0x000fe20000000a00 */
[----:B------:R-:W-:-:S03]  /*0df0*/  IADD3 R22, R22, 0x1f, RZ ;  /* 0x0000001f16167810 */ /* 0x000fc60007ffe0ff */
[----:B------:R-:W-:-:S05]  /*0e00*/  IMAD R19, R5, 0x2, R18 ;  /* 0x0000000205137824 */ /* 0x000fca00078e0212 */
[----:B------:R-:W-:-:S07]  /*0e10*/  IADD3 R23, R19, R0, RZ ;  /* 0x0000000013177210 */ /* 0x000fce0007ffe0ff */
.L_x_64:
[----:B-1----:R-:W1:Y:S01]  /*0e20*/  LDC R8, c[0x0][0xa04] ;  /* 0x00028100ff087b82 */ /* 0x002e620000000800 */
[----:B------:R-:W-:Y:S01]  /*0e30*/  MOV R0, R17 ;  /* 0x0000001100007202 */ /* 0x000fe20000000f00 */
[----:B------:R-:W-:-:S06]  /*0e40*/  UISETP.NE.AND UP0, UPT, UR51, 0x1, UPT ;  /* 0x000000013300788c */ /* 0x000fcc000bf05270 */
[----:B--2---:R-:W2:Y:S08]  /*0e50*/  LDC R9, c[0x0][0xa10] ;  /* 0x00028400ff097b82 */ /* 0x004eb00000000800 */
[----:B------:R-:W3:Y:S01]  /*0e60*/  LDC R12, c[0x0][0xa1c] ;  /* 0x00028700ff0c7b82 */ /* 0x000ee20000000800 */
[----:B-1----:R-:W-:Y:S02]  /*0e70*/  ISETP.NE.AND P0, PT, R8, 0x1, PT ;  /* 0x000000010800780c */ /* 0x002fe40003f05270 */
[----:B--2---:R-:W-:-:S02]  /*0e80*/  ISETP.NE.AND P1, PT, R9, 0x1, PT ;  /* 0x000000010900780c */ /* 0x004fc40003f25270 */
[----:B------:R-:W-:-:S09]  /*0e90*/  R2UR UR43, R9 ;  /* 0x00000000092b72ca */ /* 0x000fd200000e0000 */
[----:B------:R-:W1:Y:S01]  /*0ea0*/  @P0 LDC.64 R4, c[0x0][0xa08] ;  /* 0x00028200ff040b82 */ /* 0x000e620000000a00 */
[C---:B---3--:R-:W-:Y:S02]  /*0eb0*/  ISETP.NE.AND P2, PT, R12.reuse, 0x1, PT ;  /* 0x000000010c00780c */ /* 0x048fe40003f45270 */
[----:B------:R-:W-:-:S05]  /*0ec0*/  R2UR UR44, R12 ;  /* 0x000000000c2c72ca */ /* 0x000fca00000e0000 */
[----:B------:R-:W2:Y:S08]  /*0ed0*/  @P1 LDC R3, c[0x0][0xa14] ;  /* 0x00028500ff031b82 */ /* 0x000eb00000000800 */
[----:B------:R-:W3:Y:S08]  /*0ee0*/  @P1 LDC R7, c[0x0][0xa18] ;  /* 0x00028600ff071b82 */ /* 0x000ef00000000800 */
[----:B------:R-:W4:Y:S01]  /*0ef0*/  @P2 LDC.64 R10, c[0x0][0xa20] ;  /* 0x00028800ff0a2b82 */ /* 0x000f220000000a00 */
[----:B-1----:R-:W-:-:S05]  /*0f00*/  @P0 IMAD.HI.U32 R4, R17, R4, RZ ;  /* 0x0000000411040227 */ /* 0x002fca00078e00ff */
[----:B------:R-:W-:Y:S02]  /*0f10*/  @P0 SHF.R.U32.HI R0, RZ, R5, R4 ;  /* 0x00000005ff000219 */ /* 0x000fe40000011604 */
[----:B------:R-:W-:Y:S02]  /*0f20*/  PLOP3.LUT P0, PT, PT, PT, UP0, 0x80, 0x0 ;  /* 0x000000000000781c */ /* 0x000fe40003f0f008 */
[C---:B------:R-:W-:Y:S01]  /*0f30*/  R2UR UR5, R0.reuse ;  /* 0x00000000000572ca */ /* 0x040fe200000e0000 */
[----:B--2---:R-:W-:-:S04]  /*0f40*/  @P1 IMAD.HI.U32 R4, R0, R3, RZ ;  /* 0x0000000300041227 */ /* 0x004fc800078e00ff */
[----:B------:R-:W-:Y:S01]  /*0f50*/  IMAD.MOV.U32 R3, RZ, RZ, R0 ;  /* 0x000000ffff037224 */ /* 0x000fe200078e0000 */
[----:B---3--:R-:W-:Y:S02]  /*0f60*/  @P1 SHF.R.U32.HI R3, RZ, R7, R4 ;  /* 0x00000007ff031219 */ /* 0x008fe40000011604 */
[----:B------:R-:W-:Y:S02]  /*0f70*/  IADD3 R0, -R0, RZ, RZ ;  /* 0x000000ff00007210 */ /* 0x000fe40007ffe1ff */
[----:B------:R-:W-:Y:S02]  /*0f80*/  MOV R4, R3 ;  /* 0x0000000300047202 */ /* 0x000fe40000000f00 */
[C---:B------:R-:W-:Y:S01]  /*0f90*/  IADD3 R5, -R3.reuse, RZ, RZ ;  /* 0x000000ff03057210 */ /* 0x040fe20007ffe1ff */
[----:B------:R-:W-:Y:S01]  /*0fa0*/  IMAD R0, R8, R0, R17 ;  /* 0x0000000008007224 */ /* 0x000fe200078e0211 */
[C---:B------:R-:W-:Y:S01]  /*0fb0*/  R2UR UR7, R3.reuse ;  /* 0x00000000030772ca */ /* 0x040fe200000e0000 */
[----:B----4-:R-:W-:Y:S01]  /*0fc0*/  @P2 IMAD.HI.U32 R6, R3, R10, RZ ;  /* 0x0000000a03062227 */ /* 0x010fe200078e00ff */
[----:B------:R-:W-:-:S02]  /*0fd0*/  R2UR UR4, R5 ;  /* 0x00000000050472ca */ /* 0x000fc400000e0000 */
[----:B------:R-:W-:Y:S02]  /*0fe0*/  R2UR UR42, R0 ;  /* 0x00000000002a72ca */ /* 0x000fe400000e0000 */
[----:B------:R-:W-:-:S05]  /*0ff0*/  @P2 SHF.R.U32.HI R4, RZ, R11, R6 ;  /* 0x0000000bff042219 */ /* 0x000fca0000011606 */
[----:B------:R-:W-:-:S04]  /*1000*/  IMAD.MOV R4, RZ, RZ, -R4 ;  /* 0x000000ffff047224 */ /* 0x000fc800078e0a04 */
[----:B------:R-:W-:Y:S01]  /*1010*/  UIMAD UR43, UR43, UR4, UR5 ;  /* 0x000000042b2b72a4 */ /* 0x000fe2000f8e0205 */
[----:B------:R-:W-:-:S13]  /*1020*/  R2UR UR6, R4 ;  /* 0x00000000040672ca */ /* 0x000fda00000e0000 */
[----:B------:R-:W-:Y:S01]  /*1030*/  UIMAD UR44, UR44, UR6, UR7 ;  /* 0x000000062c2c72a4 */ /* 0x000fe2000f8e0207 */
[----:B------:R-:W-:Y:S11]  /*1040*/  @!P0 BRA `(.L_x_8) ;  /* 0x0000000000688947 */ /* 0x000ff60003800000 */
[----:B------:R-:W-:-:S06]  /*1050*/  UISETP.NE.AND UP0, UPT, UR51, 0x2, UPT ;  /* 0x000000023300788c */ /* 0x000fcc000bf05270 */
[----:B------:R-:W-:-:S13]  /*1060*/  PLOP3.LUT P1, PT, PT, PT, UP0, 0x80, 0x0 ;  /* 0x000000000000781c */ /* 0x000fda0003f2f008 */
[----:B------:R-:W-:Y:S05]  /*1070*/  @!P1 BRA `(.L_x_9) ;  /* 0x0000000000449947 */ /* 0x000fea0003800000 */
[----:B------:R-:W-:-:S06]  /*1080*/  UISETP.NE.AND UP0, UPT, UR51, 0x3, UPT ;  /* 0x000000033300788c */ /* 0x000fcc000bf05270 */
[----:B------:R-:W-:-:S13]  /*1090*/  PLOP3.LUT P1, PT, PT, PT, UP0, 0x80, 0x0 ;  /* 0x000000000000781c */ /* 0x000fda0003f2f008 */
[----:B------:R-:W-:Y:S05]  /*10a0*/  @!P1 BRA `(.L_x_10) ;  /* 0x0000000000249947 */ /* 0x000fea0003800000 */
[----:B------:R-:W-:-:S06]  /*10b0*/  UISETP.NE.AND UP0, UPT, UR51, 0x4, UPT ;  /* 0x000000043300788c */ /* 0x000fcc000bf05270 */
[----:B------:R-:W-:-:S13]  /*10c0*/  PLOP3.LUT P1, PT, PT, PT, UP0, 0x80, 0x0 ;  /* 0x000000000000781c */ /* 0x000fda0003f2f008 */
[----:B------:R-:W-:Y:S05]  /*10d0*/  @P1 BRA `(.L_x_11) ;  /* 0x0000000000541947 */ /* 0x000fea0003800000 */
[----:B------:R-:W-:Y:S02]  /*10e0*/  UIADD3 UR4, UR36, -0x1, URZ ;  /* 0xffffffff24047890 */ /* 0x000fe4000fffe03f */
[----:B------:R-:W-:Y:S02]  /*10f0*/  ULOP3.LUT UR36, UR36, 0x1, URZ, 0xc, !UPT ;  /* 0x0000000124247892 */ /* 0x000fe4000f8e0c3f */
[----:B------:R-:W-:-:S04]  /*1100*/  ULOP3.LUT UR4, UR4, 0x2, URZ, 0xc0, !UPT ;  /* 0x0000000204047892 */ /* 0x000fc8000f8ec03f */
[----:B------:R-:W-:-:S04]  /*1110*/  USHF.R.U32.HI UR4, URZ, 0x1, UR4 ;  /* 0x000000013f047899 */ /* 0x000fc80008011604 */
[----:B------:R-:W-:Y:S01]  /*1120*/  ULOP3.LUT UR37, UR37, UR4, URZ, 0x3c, !UPT ;  /* 0x0000000425257292 */ /* 0x000fe2000f8e3c3f */
[----:B------:R-:W-:Y:S11]  /*1130*/  BRA `(.L_x_11) ;  /* 0x00000000003c7947 */ /* 0x000ff60003800000 */
.L_x_10:
[----:B------:R-:W-:Y:S02]  /*1140*/  ULOP3.LUT UP0, URZ, UR36, 0x2, URZ, 0xc0, !UPT ;  /* 0x00000002243f7892 */ /* 0x000fe4000f80c03f */
[----:B------:R-:W-:Y:S02]  /*1150*/  ULOP3.LUT UR36, UR36, 0x1, URZ, 0xc0, !UPT ;  /* 0x0000000124247892 */ /* 0x000fe4000f8ec03f */
[----:B------:R-:W-:-:S04]  /*1160*/  USEL UR4, URZ, 0x1, UP0 ;  /* 0x000000013f047887 */ /* 0x000fc80008000000 */
[----:B------:R-:W-:Y:S01]  /*1170*/  ULOP3.LUT UR37, UR37, UR4, URZ, 0x3c, !UPT ;  /* 0x0000000425257292 */ /* 0x000fe2000f8e3c3f */
[----:B------:R-:W-:Y:S11]  /*1180*/  BRA `(.L_x_11) ;  /* 0x0000000000287947 */ /* 0x000ff60003800000 */
.L_x_9:
[----:B------:R-:W-:Y:S02]  /*1190*/  UIADD3 UR4, UR36, 0x1, URZ ;  /* 0x0000000124047890 */ /* 0x000fe4000fffe03f */
[----:B------:R-:W-:Y:S02]  /*11a0*/  ULOP3.LUT UR36, UR36, 0x1, URZ, 0xc, !UPT ;  /* 0x0000000124247892 */ /* 0x000fe4000f8e0c3f */
[----:B------:R-:W-:-:S04]  /*11b0*/  UISETP.GT.U32.AND UP0, UPT, UR4, 0x1, UPT ;  /* 0x000000010400788c */ /* 0x000fc8000bf04070 */
[----:B------:R-:W-:-:S04]  /*11c0*/  USEL UR4, URZ, 0x1, !UP0 ;  /* 0x000000013f047887 */ /* 0x000fc8000c000000 */
[----:B------:R-:W-:Y:S01]  /*11d0*/  ULOP3.LUT UR37, UR37, UR4, URZ, 0x3c, !UPT ;  /* 0x0000000425257292 */ /* 0x000fe2000f8e3c3f */
[----:B------:R-:W-:Y:S11]  /*11e0*/  BRA `(.L_x_11) ;  /* 0x0000000000107947 */ /* 0x000ff60003800000 */
.L_x_8:
[----:B------:R-:W-:Y:S02]  /*11f0*/  UISETP.GT.U32.AND UP0, UPT, UR36, 0x1, UPT ;  /* 0x000000012400788c */ /* 0x000fe4000bf04070 */
[----:B------:R-:W-:Y:S02]  /*1200*/  ULOP3.LUT UR36, UR36, 0x1, URZ, 0xc0, !UPT ;  /* 0x0000000124247892 */ /* 0x000fe4000f8ec03f */
[----:B------:R-:W-:-:S04]  /*1210*/  USEL UR4, URZ, 0x1, !UP0 ;  /* 0x000000013f047887 */ /* 0x000fc8000c000000 */
[----:B------:R-:W-:-:S12]  /*1220*/  ULOP3.LUT UR37, UR37, UR4, URZ, 0x3c, !UPT ;  /* 0x0000000425257292 */ /* 0x000fd8000f8e3c3f */
.L_x_11:
[----:B------:R-:W-:Y:S05]  /*1230*/  @!P0 BRA `(.L_x_12) ;  /* 0x00000000003c8947 */ /* 0x000fea0003800000 */
        /* <DEDUP_REMOVED lines=9> */
[----:B------:R-:W-:Y:S01]  /*12d0*/  ULEA UR42, UR42, 0x3, 0x1 ;  /* 0x000000032a2a7891 */ /* 0x000fe2000f8e083f */
[----:B------:R-:W-:Y:S11]  /*12e0*/  BRA `(.L_x_15) ;  /* 0x0000000000147947 */ /* 0x000ff60003800000 */
.L_x_14:
[----:B------:R-:W-:Y:S01]  /*12f0*/  ULEA UR42, UR42, 0x2, 0x1 ;  /* 0x000000022a2a7891 */ /* 0x000fe2000f8e083f */
[----:B------:R-:W-:Y:S11]  /*1300*/  BRA `(.L_x_15) ;  /* 0x00000000000c7947 */ /* 0x000ff60003800000 */
.L_x_13:
[----:B------:R-:W-:Y:S01]  /*1310*/  ULEA UR42, UR42, 0x1, 0x1 ;  /* 0x000000012a2a7891 */ /* 0x000fe2000f8e083f */
[----:B------:R-:W-:Y:S11]  /*1320*/  BRA `(.L_x_15) ;  /* 0x0000000000047947 */ /* 0x000ff60003800000 */
.L_x_12:
[----:B------:R-:W-:-:S12]  /*1330*/  USHF.L.U32 UR42, UR42, 0x1, URZ ;  /* 0x000000012a2a7899 */ /* 0x000fd8000800063f */
.L_x_15:
[----:B------:R-:W-:-:S04]  /*1340*/  ULOP3.LUT UR4, UR49, 0x1, URZ, 0xfc, !UPT ;  /* 0x0000000131047892 */ /* 0x000fc8000f8efc3f */
[----:B------:R-:W-:-:S06]  /*1350*/  UISETP.NE.AND UP0, UPT, UR4, 0x3, UPT ;  /* 0x000000030400788c */ /* 0x000fcc000bf05270 */
[----:B------:R-:W-:-:S13]  /*1360*/  PLOP3.LUT P0, PT, PT, PT, UP0, 0x80, 0x0 ;  /* 0x000000000000781c */ /* 0x000fda0003f0f008 */
[----:B------:R-:W-:Y:S05]  /*1370*/  @!P0 BRA `(.L_x_16) ;  /* 0x0000000000048947 */ /* 0x000fea0003800000 */
[----:B------:R-:W-:Y:S01]  /*1380*/  BPT.TRAP 0x1 ;  /* 0x000000040000795c */ /* 0x000fe20000300000 */
.L_x_16:
[----:B------:R-:W-:Y:S01]  /*1390*/  ULEA UR4, UR36, UR45, 0x3 ;  /* 0x0000002d24047291 */ /* 0x000fe2000f8e183f */
[----:B------:R-:W-:Y:S01]  /*13a0*/  MOV R0, UR37 ;  /* 0x0000002500007c02 */ /* 0x000fe20008000f00 */
[----:B------:R-:W-:-:S03]  /*13b0*/  UISETP.NE.AND UP0, UPT, UR39, 0x3, UPT ;  /* 0x000000032700788c */ /* 0x000fc6000bf05270 */
[----:B------:R-:W-:-:S03]  /*13c0*/  SHF.L.U32 R0, R0, 0x1f, RZ ;  /* 0x0000001f00007819 */ /* 0x000fc600000006ff */
[----:B------:R-:W-:Y:S01]  /*13d0*/  PLOP3.LUT P0, PT, PT, PT, UP0, 0x80, 0x0 ;  /* 0x000000000000781c */ /* 0x000fe20003f0f008 */
[----:B------:R-:W1:Y:S02]  /*13e0*/  SYNCS.PHASECHK.TRANS64.TRYWAIT P1, [UR4+0x1c450], R0 ;  /* 0x01c45000ff0075a7 */ /* 0x000e640008020144 */
[----:B-1----:R-:W-:Y:S10]  /*13f0*/  @!P1 BRA `(.L_x_17) ;  /* 0x0000007800949947 */ /* 0x002ff40003800000 */
.L_x_110:
[----:B------:R-:W-:Y:S05]  /*1400*/  @!P0 BRA `(.L_x_18) ;  /* 0x0000000000048947 */ /* 0x000fea0003800000 */
[----:B------:R-:W-:Y:S01]  /*1410*/  BPT.TRAP 0x1 ;  /* 0x000000040000795c */ /* 0x000fe20000300000 */
.L_x_18:
[----:B------:R-:W-:Y:S01]  /*1420*/  ULEA UR24, UR38, UR45, 0x3 ;  /* 0x0000002d26187291 */ /* 0x000fe2000f8e183f */
[----:B-1----:R-:W-:Y:S01]  /*1430*/  SHF.L.U32 R0, R121, 0x1f, RZ ;  /* 0x0000001f79007819 */ /* 0x002fe200000006ff */
[----:B------:R-:W-:Y:S01]  /*1440*/  ULEA UR20, UR51, UR45, 0x3 ;  /* 0x0000002d33147291 */ /* 0x000fe2000f8e183f */
[----:B------:R-:W-:-:S06]  /*1450*/  SHF.L.U32 R3, R122, 0x1f, RZ ;  /* 0x0000001f7a037819 */ /* 0x000fcc00000006ff */
[----:B------:R-:W1:Y:S02]  /*1460*/  SYNCS.PHASECHK.TRANS64.TRYWAIT P1, [UR24+0x1c400], R0 ;  /* 0x01c40000ff0075a7 */ /* 0x000e640008020158 */
[----:B-1----:R-:W-:Y:S05]  /*1470*/  @!P1 BRA `(.L_x_19) ;  /* 0x00000078008c9947 */ /* 0x002fea0003800000 */
.L_x_111:
[----:B------:R-:W2:Y:S02]  /*1480*/  SYNCS.PHASECHK.TRANS64.TRYWAIT P1, [UR20+0x1c488], R3 ;  /* 0x01c48803ff0075a7 */ /* 0x000ea40008020154 */
[----:B--2---:R-:W-:Y:S05]  /*1490*/  @!P1 BRA `(.L_x_20) ;  /* 0x00000078009c9947 */ /* 0x004fea0003800000 */
.L_x_112:
[----:B------:R-:W-:Y:S01]  /*14a0*/  UIADD3 UR4, UR45, 0x4000, URZ ;  /* 0x000040002d047890 */ /* 0x000fe2000fffe03f */
[----:B------:R-:W-:Y:S01]  /*14b0*/  WARPGROUP.ARRIVE ;  /* 0x00000000000079c5 */ /* 0x000fe20000000000 */
[----:B------:R-:W-:Y:S02]  /*14c0*/  USHF.R.U32.HI UR5, URZ, 0x4, UR45 ;  /* 0x000000043f057899 */ /* 0x000fe4000801162d */
[----:B------:R-:W-:Y:S02]  /*14d0*/  USHF.R.U32.HI UR4, URZ, 0x4, UR4 ;  /* 0x000000043f047899 */ /* 0x000fe40008011604 */
[----:B------:R-:W-:Y:S02]  /*14e0*/  ULOP3.LUT UR5, UR5, 0x3fff, URZ, 0xc0, !UPT ;  /* 0x00003fff05057892 */ /* 0x000fe4000f8ec03f */
[----:B------:R-:W-:Y:S02]  /*14f0*/  ULOP3.LUT UR22, UR4, 0x3fff, URZ, 0xc0, !UPT ;  /* 0x00003fff04167892 */ /* 0x000fe4000f8ec03f */
[----:B------:R-:W-:-:S02]  /*1500*/  ULOP3.LUT UR5, UR5, 0x10000, URZ, 0xfc, !UPT ;  /* 0x0001000005057892 */ /* 0x000fc4000f8efc3f */
[----:B------:R-:W-:Y:S02]  /*1510*/  ULOP3.LUT UR21, UR22, 0x10000, URZ, 0xfc, !UPT ;  /* 0x0001000016157892 */ /* 0x000fe4000f8efc3f */
[----:B------:R-:W-:Y:S02]  /*1520*/  ULEA UR16, UR36, UR5, 0x9 ;  /* 0x0000000524107291 */ /* 0x000fe4000f8e483f */
[----:B------:R-:W-:Y:S01]  /*1530*/  ULEA UR18, UR38, UR21, 0xa ;  /* 0x0000001526127291 */ /* 0x000fe2000f8e503f */
[----:B------:R-:W-:Y:S01]  /*1540*/  UMOV UR17, 0x40000040 ;  /* 0x4000004000117882 */ /* 0x000fe20000000000 */
[----:B------:R-:W-:Y:S01]  /*1550*/  UMOV UR19, 0x40000040 ;  /* 0x4000004000137882 */ /* 0x000fe20000000000 */
[----:B------:R-:W-:Y:S02]  /*1560*/  UIADD3 UR4, UR16, 0x2, URZ ;  /* 0x0000000210047890 */ /* 0x000fe4000fffe03f */
[----:B------:R-:W-:Y:S01]  /*1570*/  UIADD3 UR6, UR18, 0x2, URZ ;  /* 0x0000000212067890 */ /* 0x000fe2000fffe03f */
[----:B------:R-:W-:-:S03]  /*1580*/  UMOV UR5, 0x40000040 ;  /* 0x4000004000057882 */ /* 0x000fc60000000000 */
[----:B------:R-:W-:Y:S01]  /*1590*/  HGMMA.64x128x16.F32 R24, gdesc[UR16], RZ, !UPT, gsb0 ;  /* 0x01e00000101879f0 */ /* 0x000fe2000c0008ff */
[----:B------:R-:W-:Y:S01]  /*15a0*/  UMOV UR7, 0x40000040 ;  /* 0x4000004000077882 */ /* 0x000fe20000000000 */
[----:B------:R-:W-:Y:S02]  /*15b0*/  UIADD3 UR8, UR16, 0x4, URZ ;  /* 0x0000000410087890 */ /* 0x000fe4000fffe03f */
[----:B------:R-:W-:Y:S01]  /*15c0*/  UIADD3 UR10, UR18, 0x4, URZ ;  /* 0x00000004120a7890 */ /* 0x000fe2000fffe03f */
[----:B------:R-:W-:Y:S01]  /*15d0*/  UMOV UR9, 0x40000040 ;  /* 0x4000004000097882 */ /* 0x000fe20000000000 */
[----:B------:R-:W-:Y:S01]  /*15e0*/  UMOV UR11, 0x40000040 ;  /* 0x40000040000b7882 */ /* 0x000fe20000000000 */
[----:B------:R-:W-:Y:S02]  /*15f0*/  UIADD3 UR12, UR16, 0x6, URZ ;  /* 0x00000006100c7890 */ /* 0x000fe4000fffe03f */
[----:B------:R-:W-:Y:S01]  /*1600*/  UIADD3 UR14, UR18, 0x6, URZ ;  /* 0x00000006120e7890 */ /* 0x000fe2000fffe03f */
[----:B------:R-:W-:Y:S01]  /*1610*/  UMOV UR13, 0x40000040 ;  /* 0x40000040000d7882 */ /* 0x000fe20000000000 */
[----:B------:R-:W-:Y:S01]  /*1620*/  UMOV UR15, 0x40000040 ;  /* 0x40000040000f7882 */ /* 0x000fe20000000000 */
[----:B------:R-:W-:-:S04]  /*1630*/  UIADD3 UR23, UR38, 0x1, URZ ;  /* 0x0000000126177890 */ /* 0x000fc8000fffe03f */
[----:B------:R-:W-:-:S04]  /*1640*/  UISETP.NE.AND UP0, UPT, UR23, 0x5, UPT ;  /* 0x000000051700788c */ /* 0x000fc8000bf05270 */
[----:B------:R-:W-:Y:S01]  /*1650*/  USEL UR23, UR23, URZ, UP0 ;  /* 0x0000003f17177287 */ /* 0x000fe20008000000 */
[----:B------:R-:W-:Y:S02]  /*1660*/  WARPGROUP.DEPBAR.LE gsb0, 0x0 ;  /* 0x00008000000079c5 */ /* 0x000fe40000010000 */
[----:B------:R-:W-:-:S06]  /*1670*/  WARPGROUP.ARRIVE ;  /* 0x00000000000079c5 */ /* 0x000fcc0000000000 */
[----:B------:R-:W-:Y:S01]  /*1680*/  HGMMA.64x128x16.F32 R24, gdesc[UR4], R24, gsb0 ;  /* 0x01e00000041879f0 */ /* 0x000fe20008000818 */
[----:B------:R-:W-:Y:S02]  /*1690*/  ULDC UR6, c[0x0][0x604] ;  /* 0x0001810000067ab9 */ /* 0x000fe40000000800 */
[----:B------:R-:W-:Y:S02]  /*16a0*/  WARPGROUP.DEPBAR.LE gsb0, 0x0 ;  /* 0x00008000000079c5 */ /* 0x000fe40000010000 */
[----:B------:R-:W-:-:S07]  /*16b0*/  WARPGROUP.ARRIVE ;  /* 0x00000000000079c5 */ /* 0x000fce0000000000 */
[----:B------:R-:W-:Y:S03]  /*16c0*/  HGMMA.64x128x16.F32 R24, gdesc[UR8], R24, gsb0 ;  /* 0x01e00000081879f0 */ /* 0x000fe60008000818 */
[----:B------:R-:W-:Y:S02]  /*16d0*/  WARPGROUP.DEPBAR.LE gsb0, 0x0 ;  /* 0x00008000000079c5 */ /* 0x000fe40000010000 */
[----:B------:R-:W-:-:S07]  /*16e0*/  WARPGROUP.ARRIVE ;  /* 0x00000000000079c5 */ /* 0x000fce0000000000 */
[----:B------:R-:W-:Y:S03]  /*16f0*/  HGMMA.64x128x16.F32 R24, gdesc[UR12], R24, gsb0 ;  /* 0x01e000000c1879f0 */ /* 0x000fe60008000818 */
[----:B------:R-:W-:Y:S02]  /*1700*/  WARPGROUP.DEPBAR.LE gsb0, 0x0 ;  /* 0x00008000000079c5 */ /* 0x000fe40000010000 */
[----:B-1----:R-:W-:Y:S01]  /*1710*/  FMNMX R3, R24, R25, !PT ;  /* 0x0000001918037209 */ /* 0x002fe20007800000 */
[----:B------:R-:W-:Y:S03]  /*1720*/  SYNCS.ARRIVE.TRANS64.A1T0 RZ, [UR47], RZ ;  /* 0x000000ffffff79a7 */ /* 0x000fe6000810002f */
[----:B------:R-:W-:-:S04]  /*1730*/  FMNMX R0, R28, R3, !PT ;  /* 0x000000031c007209 */ /* 0x000fc80007800000 */
        /* <DEDUP_REMOVED lines=28> */
[----:B------:R-:W-:-:S05]  /*1900*/  FMNMX R0, R85, R0, !PT ;  /* 0x0000000055007209 */ /* 0x000fca0007800000 */
[----:B------:R-:W1:Y:S02]  /*1910*/  SHFL.BFLY PT, R3, R0, 0x1, 0x1f ;  /* 0x0c201f0000037f89 */ /* 0x000e6400000e0000 */
[----:B-1----:R-:W-:-:S05]  /*1920*/  FMNMX R3, R0, R3, !PT ;  /* 0x0000000300037209 */ /* 0x002fca0007800000 */
[----:B------:R-:W1:Y:S02]  /*1930*/  SHFL.BFLY PT, R4, R3, 0x2, 0x1f ;  /* 0x0c401f0003047f89 */ /* 0x000e6400000e0000 */
[----:B-1----:R-:W-:-:S04]  /*1940*/  FMNMX R4, R3, R4, !PT ;  /* 0x0000000403047209 */ /* 0x002fc80007800000 */
[----:B------:R-:W-:-:S04]  /*1950*/  FSETP.NEU.AND P1, PT, R4, -INF , PT ;  /* 0xff8000000400780b */ /* 0x000fc80003f2d000 */
[----:B------:R-:W-:-:S05]  /*1960*/  FSEL R5, R4, RZ, P1 ;  /* 0x000000ff04057208 */ /* 0x000fca0000800000 */
[----:B------:R-:W-:Y:S01]  /*1970*/  FMUL R20, R5, UR6 ;  /* 0x0000000605147c20 */ /* 0x000fe20008400000 */
[----:B------:R-:W-:-:S03]  /*1980*/  FMNMX R5, R26, R27, !PT ;  /* 0x0000001b1a057209 */ /* 0x000fc60007800000 */
[--C-:B------:R-:W-:Y:S01]  /*1990*/  FFMA R24, R24, UR6, -R20.reuse ;  /* 0x0000000618187c23 */ /* 0x100fe20008000814 */
[----:B------:R-:W-:Y:S01]  /*19a0*/  FMNMX R0, R30, R5, !PT ;  /* 0x000000051e007209 */ /* 0x000fe20007800000 */
[--C-:B------:R-:W-:Y:S01]  /*19b0*/  FFMA R25, R25, UR6, -R20.reuse ;  /* 0x0000000619197c23 */ /* 0x100fe20008000814 */
[--C-:B------:R-:W-:Y:S01]  /*19c0*/  FFMA R6, R28, UR6, -R20.reuse ;  /* 0x000000061c067c23 */ /* 0x100fe20008000814 */
[--C-:B------:R-:W-:Y:S01]  /*19d0*/  FFMA R7, R29, UR6, -R20.reuse ;  /* 0x000000061d077c23 */ /* 0x100fe20008000814 */
[----:B------:R-:W-:Y:S01]  /*19e0*/  FSETP.GEU.AND P5, PT, R24, -126, PT ;  /* 0xc2fc00001800780b */ /* 0x000fe20003fae000 */
[--C-:B------:R-:W-:Y:S01]  /*19f0*/  FFMA R8, R36, UR6, -R20.reuse ;  /* 0x0000000624087c23 */ /* 0x100fe20008000814 */
[----:B------:R-:W-:Y:S01]  /*1a00*/  FMNMX R5, R31, R0, !PT ;  /* 0x000000001f057209 */ /* 0x000fe20007800000 */
        /* <DEDUP_REMOVED lines=10> */
[----:B------:R-:W-:Y:S01]  /*1ab0*/  @!P5 FMUL R24, R24, 0.5 ;  /* 0x3f0000001818d820 */ /* 0x000fe20000400000 */
[----:B------:R-:W-:Y:S01]  /*1ac0*/  FMNMX R0, R38, R5, !PT ;  /* 0x0000000526007209 */ /* 0x000fe20007800000 */
[--C-:B------:R-:W-:Y:S01]  /*1ad0*/  FFMA R36, R48, UR6, -R20.reuse ;  /* 0x0000000630247c23 */ /* 0x100fe20008000814 */
[----:B------:R-:W-:Y:S01]  /*1ae0*/  FSETP.GEU.AND P6, PT, R28, -126, PT ;  /* 0xc2fc00001c00780b */ /* 0x000fe20003fce000 */
[----:B------:R-:W-:Y:S01]  /*1af0*/  @!P3 FMUL R25, R25, 0.5 ;  /* 0x3f0000001919b820 */ /* 0x000fe20000400000 */
[----:B------:R-:W-:Y:S01]  /*1b00*/  FMNMX R5, R39, R0, !PT ;  /* 0x0000000027057209 */ /* 0x000fe20007800000 */
[----:B------:R-:W1:Y:S01]  /*1b10*/  MUFU.EX2 R24, R24 ;  /* 0x0000001800187308 */ /* 0x000e620000000800 */
[----:B------:R-:W-:Y:S01]  /*1b20*/  FSETP.GEU.AND P1, PT, R9, -126, PT ;  /* 0xc2fc00000900780b */ /* 0x000fe20003f2e000 */
[----:B------:R-:W-:Y:S01]  /*1b30*/  @!P2 FMUL R6, R6, 0.5 ;  /* 0x3f0000000606a820 */ /* 0x000fe20000400000 */
[----:B------:R-:W-:Y:S01]  /*1b40*/  FMNMX R0, R42, R5, !PT ;  /* 0x000000052a007209 */ /* 0x000fe20007800000 */
[--C-:B------:R-:W-:Y:S01]  /*1b50*/  FFMA R10, R44, UR6, -R20.reuse ;  /* 0x000000062c0a7c23 */ /* 0x100fe20008000814 */
[--C-:B------:R-:W-:Y:S01]  /*1b60*/  FFMA R15, R45, UR6, -R20.reuse ;  /* 0x000000062d0f7c23 */ /* 0x100fe20008000814 */
[----:B------:R-:W-:Y:S01]  /*1b70*/  @!P4 FMUL R7, R7, 0.5 ;  /* 0x3f0000000707c820 */ /* 0x000fe20000400000 */
[----:B------:R-:W-:Y:S01]  /*1b80*/  FMNMX R5, R43, R0, !PT ;  /* 0x000000002b057209 */ /* 0x000fe20007800000 */
[----:B------:R2:W3:Y:S01]  /*1b90*/  MUFU.EX2 R3, R25 ;  /* 0x0000001900037308 */ /* 0x0004e20000000800 */
[--C-:B------:R-:W-:Y:S01]  /*1ba0*/  FFMA R21, R49, UR6, -R20.reuse ;  /* 0x0000000631157c23 */ /* 0x100fe20008000814 */
[----:B------:R-:W-:Y:S01]  /*1bb0*/  @!P6 FMUL R28, R28, 0.5 ;  /* 0x3f0000001c1ce820 */ /* 0x000fe20000400000 */
[----:B------:R-:W-:Y:S01]  /*1bc0*/  FMNMX R0, R46, R5, !PT ;  /* 0x000000052e007209 */ /* 0x000fe20007800000 */
[--C-:B------:R-:W-:Y:S01]  /*1bd0*/  FFMA R12, R52, UR6, -R20.reuse ;  /* 0x00000006340c7c23 */ /* 0x100fe20008000814 */
[--C-:B------:R-:W-:Y:S01]  /*1be0*/  FFMA R33, R60, UR6, -R20.reuse ;  /* 0x000000063c217c23 */ /* 0x100fe20008000814 */
[----:B------:R-:W-:Y:S01]  /*1bf0*/  @!P1 FMUL R9, R9, 0.5 ;  /* 0x3f00000009099820 */ /* 0x000fe20000400000 */
[----:B------:R-:W-:Y:S01]  /*1c00*/  FMNMX R5, R47, R0, !PT ;  /* 0x000000002f057209 */ /* 0x000fe20007800000 */
[----:B------:R-:W4:Y:S01]  /*1c10*/  MUFU.EX2 R6, R6 ;  /* 0x0000000600067308 */ /* 0x000f220000000800 */
[----:B-1----:R-:W-:Y:S01]  /*1c20*/  @!P5 FMUL R24, R24, R24 ;  /* 0x000000181818d220 */ /* 0x002fe20000400000 */
[----:B------:R-:W-:Y:S01]  /*1c30*/  FSETP.GEU.AND P5, PT, R8, -126, PT ;  /* 0xc2fc00000800780b */ /* 0x000fe20003fae000 */
[--C-:B--2---:R-:W-:Y:S01]  /*1c40*/  FFMA R25, R53, UR6, -R20.reuse ;  /* 0x0000000635197c23 */ /* 0x104fe20008000814 */
[----:B------:R-:W-:Y:S01]  /*1c50*/  FMNMX R0, R50, R5, !PT ;  /* 0x0000000532007209 */ /* 0x000fe20007800000 */
[--C-:B------:R-:W-:Y:S01]  /*1c60*/  FFMA R29, R56, UR6, -R20.reuse ;  /* 0x00000006381d7c23 */ /* 0x100fe20008000814 */
[--C-:B------:R-:W-:Y:S01]  /*1c70*/  FFMA R40, R57, UR6, -R20.reuse ;  /* 0x0000000639287c23 */ /* 0x100fe20008000814 */
[--C-:B------:R-:W-:Y:S01]  /*1c80*/  FFMA R14, R61, UR6, -R20.reuse ;  /* 0x000000063d0e7c23 */ /* 0x100fe20008000814 */
[----:B------:R-:W1:Y:S01]  /*1c90*/  MUFU.EX2 R7, R7 ;  /* 0x0000000700077308 */ /* 0x000e620000000800 */
[----:B------:R-:W-:Y:S01]  /*1ca0*/  FMNMX R5, R51, R0, !PT ;  /* 0x0000000033057209 */ /* 0x000fe20007800000 */
[----:B---3--:R-:W-:Y:S01]  /*1cb0*/  @!P3 FMUL R3, R3, R3 ;  /* 0x000000030303b220 */ /* 0x008fe20000400000 */
[----:B------:R-:W-:Y:S01]  /*1cc0*/  FSETP.GEU.AND P3, PT, R11, -126, PT ;  /* 0xc2fc00000b00780b */ /* 0x000fe20003f6e000 */
[--C-:B------:R-:W-:Y:S01]  /*1cd0*/  FFMA R37, R64, UR6, -R20.reuse ;  /* 0x0000000640257c23 */ /* 0x100fe20008000814 */
[----:B------:R-:W-:Y:S01]  /*1ce0*/  FMNMX R0, R54, R5, !PT ;  /* 0x0000000536007209 */ /* 0x000fe20007800000 */
[--C-:B------:R-:W-:Y:S01]  /*1cf0*/  FFMA R65, R65, UR6, -R20.reuse ;  /* 0x0000000641417c23 */ /* 0x100fe20008000814 */
[----:B------:R-:W-:Y:S01]  /*1d00*/  @!P5 FMUL R8, R8, 0.5 ;  /* 0x3f0000000808d820 */ /* 0x000fe20000400000 */
[----:B------:R-:W2:Y:S01]  /*1d10*/  MUFU.EX2 R28, R28 ;  /* 0x0000001c001c7308 */ /* 0x000ea20000000800 */
[----:B----4-:R-:W-:Y:S01]  /*1d20*/  @!P2 FMUL R6, R6, R6 ;  /* 0x000000060606a220 */ /* 0x010fe20000400000 */
[----:B------:R-:W-:Y:S01]  /*1d30*/  FSETP.GEU.AND P2, PT, R32, -126, PT ;  /* 0xc2fc00002000780b */ /* 0x000fe20003f4e000 */
[--C-:B------:R-:W-:Y:S01]  /*1d40*/  FFMA R72, R72, UR6, -R20.reuse ;  /* 0x0000000648487c23 */ /* 0x100fe20008000814 */
[----:B------:R-:W-:Y:S01]  /*1d50*/  FMNMX R5, R55, R0, !PT ;  /* 0x0000000037057209 */ /* 0x000fe20007800000 */
[--C-:B------:R-:W-:Y:S01]  /*1d60*/  FFMA R68, R68, UR6, -R20.reuse ;  /* 0x0000000644447c23 */ /* 0x100fe20008000814 */
[--C-:B------:R-:W-:Y:S01]  /*1d70*/  FFMA R69, R69, UR6, -R20.reuse ;  /* 0x0000000645457c23 */ /* 0x100fe20008000814 */
[--C-:B------:R-:W-:Y:S01]  /*1d80*/  FFMA R73, R73, UR6, -R20.reuse ;  /* 0x0000000649497c23 */ /* 0x100fe20008000814 */
[----:B------:R-:W3:Y:S01]  /*1d90*/  MUFU.EX2 R8, R8 ;  /* 0x0000000800087308 */ /* 0x000ee20000000800 */
[----:B-1----:R-:W-:Y:S01]  /*1da0*/  @!P4 FMUL R7, R7, R7 ;  /* 0x000000070707c220 */ /* 0x002fe20000400000 */
[----:B------:R-:W-:Y:S01]  /*1db0*/  FSETP.GEU.AND P4, PT, R13, -126, PT ;  /* 0xc2fc00000d00780b */ /* 0x000fe20003f8e000 */
[----:B------:R-:W-:Y:S01]  /*1dc0*/  @!P3 FMUL R11, R11, 0.5 ;  /* 0x3f0000000b0bb820 */ /* 0x000fe20000400000 */
[----:B------:R-:W-:Y:S01]  /*1dd0*/  FMNMX R0, R58, R5, !PT ;  /* 0x000000053a007209 */ /* 0x000fe20007800000 */
[--C-:B------:R-:W-:Y:S01]  /*1de0*/  FFMA R77, R77, UR6, -R20.reuse ;  /* 0x000000064d4d7c23 */ /* 0x100fe20008000814 */
[--C-:B------:R-:W-:Y:S01]  /*1df0*/  FFMA R76, R76, UR6, -R20.reuse ;  /* 0x000000064c4c7c23 */ /* 0x100fe20008000814 */
[----:B------:R-:W-:Y:S01]  /*1e00*/  @!P2 FMUL R32, R32, 0.5 ;  /* 0x3f0000002020a820 */ /* 0x000fe20000400000 */
[----:B------:R-:W1:Y:S01]  /*1e10*/  MUFU.EX2 R9, R9 ;  /* 0x0000000900097308 */ /* 0x000e620000000800 */
[----:B------:R-:W-:Y:S01]  /*1e20*/  FMNMX R5, R59, R0, !PT ;  /* 0x000000003b057209 */ /* 0x000fe20007800000 */
[----:B--2---:R-:W-:Y:S01]  /*1e30*/  @!P6 FMUL R28, R28, R28 ;  /* 0x0000001c1c1ce220 */ /* 0x004fe20000400000 */
[----:B------:R-:W-:Y:S01]  /*1e40*/  FSETP.GEU.AND P6, PT, R10, -126, PT ;  /* 0xc2fc00000a00780b */ /* 0x000fe20003fce000 */
[--C-:B------:R-:W-:Y:S01]  /*1e50*/  FFMA R81, R81, UR6, -R20.reuse ;  /* 0x0000000651517c23 */ /* 0x100fe20008000814 */
[----:B------:R-:W-:Y:S01]  /*1e60*/  FMNMX R0, R62, R5, !PT ;  /* 0x000000053e007209 */ /* 0x000fe20007800000 */
[--C-:B------:R-:W-:Y:S01]  /*1e70*/  FFMA R80, R80, UR6, -R20.reuse ;  /* 0x0000000650507c23 */ /* 0x100fe20008000814 */
[----:B------:R-:W-:Y:S01]  /*1e80*/  @!P4 FMUL R13, R13, 0.5 ;  /* 0x3f0000000d0dc820 */ /* 0x000fe20000400000 */
[----:B------:R-:W2:Y:S01]  /*1e90*/  MUFU.EX2 R11, R11 ;  /* 0x0000000b000b7308 */ /* 0x000ea20000000800 */
[----:B---3--:R-:W-:Y:S01]  /*1ea0*/  @!P5 FMUL R8, R8, R8 ;  /* 0x000000080808d220 */ /* 0x008fe20000400000 */
[----:B------:R-:W-:Y:S01]  /*1eb0*/  FSETP.GEU.AND P5, PT, R36, -126, PT ;  /* 0xc2fc00002400780b */ /* 0x000fe20003fae000 */
[--C-:B------:R-:W-:Y:S01]  /*1ec0*/  FFMA R84, R84, UR6, -R20.reuse ;  /* 0x0000000654547c23 */ /* 0x100fe20008000814 */
[----:B------:R-:W-:Y:S01]  /*1ed0*/  FMNMX R5, R63, R0, !PT ;  /* 0x000000003f057209 */ /* 0x000fe20007800000 */
[----:B------:R-:W-:-:S03]  /*1ee0*/  FFMA R85, R85, UR6, -R20 ;  /* 0x0000000655557c23 */ /* 0x000fc60008000814 */
[----:B------:R-:W3:Y:S01]  /*1ef0*/  MUFU.EX2 R32, R32 ;  /* 0x0000002000207308 */ /* 0x000ee20000000800 */
[----:B-1----:R-:W-:Y:S01]  /*1f00*/  @!P1 FMUL R9, R9, R9 ;  /* 0x0000000909099220 */ /* 0x002fe20000400000 */
[----:B------:R-:W-:Y:S01]  /*1f10*/  FSETP.GEU.AND P1, PT, R15, -126, PT ;  /* 0xc2fc00000f00780b */ /* 0x000fe20003f2e000 */
[----:B------:R-:W-:Y:S01]  /*1f20*/  @!P6 FMUL R10, R10, 0.5 ;  /* 0x3f0000000a0ae820 */ /* 0x000fe20000400000 */
[----:B------:R-:W-:-:S03]  /*1f30*/  FMNMX R0, R66, R5, !PT ;  /* 0x0000000542007209 */ /* 0x000fc60007800000 */
[----:B------:R-:W-:Y:S01]  /*1f40*/  @!P5 FMUL R36, R36, 0.5 ;  /* 0x3f0000002424d820 */ /* 0x000fe20000400000 */
[----:B------:R-:W1:Y:S01]  /*1f50*/  MUFU.EX2 R13, R13 ;  /* 0x0000000d000d7308 */ /* 0x000e620000000800 */
[----:B------:R-:W-:Y:S01]  /*1f60*/  FMNMX R5, R67, R0, !PT ;  /* 0x0000000043057209 */ /* 0x000fe20007800000 */
[----:B--2---:R-:W-:Y:S01]  /*1f70*/  @!P3 FMUL R11, R11, R11 ;  /* 0x0000000b0b0bb220 */ /* 0x004fe20000400000 */
[----:B------:R-:W-:Y:S02]  /*1f80*/  FSETP.GEU.AND P3, PT, R21, -126, PT ;  /* 0xc2fc00001500780b */ /* 0x000fe40003f6e000 */
[----:B------:R-:W-:Y:S02]  /*1f90*/  FMNMX R0, R70, R5, !PT ;  /* 0x0000000546007209 */ /* 0x000fe40007800000 */
[----:B------:R-:W-:Y:S01]  /*1fa0*/  @!P1 FMUL R15, R15, 0.5 ;  /* 0x3f0000000f0f9820 */ /* 0x000fe20000400000 */
[----:B------:R-:W2:Y:S01]  /*1fb0*/  MUFU.EX2 R36, R36 ;  /* 0x0000002400247308 */ /* 0x000ea20000000800 */
[----:B------:R-:W-:Y:S01]  /*1fc0*/  FMNMX R5, R71, R0, !PT ;  /* 0x0000000047057209 */ /* 0x000fe20007800000 */
[----:B---3--:R-:W-:Y:S01]  /*1fd0*/  @!P2 FMUL R32, R32, R32 ;  /* 0x000000202020a220 */ /* 0x008fe20000400000 */
[----:B------:R-:W-:-:S02]  /*1fe0*/  FSETP.GEU.AND P2, PT, R12, -126, PT ;  /* 0xc2fc00000c00780b */ /* 0x000fc40003f4e000 */
[----:B------:R-:W-:-:S03]  /*1ff0*/  FMNMX R0, R74, R5, !PT ;  /* 0x000000054a007209 */ /* 0x000fc60007800000 */
[----:B------:R-:W3:Y:S01]  /*2000*/  MUFU.EX2 R10, R10 ;  /* 0x0000000a000a7308 */ /* 0x000ee20000000800 */
[----:B-1----:R-:W-:Y:S01]  /*2010*/  @!P4 FMUL R13, R13, R13 ;  /* 0x0000000d0d0dc220 */ /* 0x002fe20000400000 */
[----:B------:R-:W-:Y:S01]  /*2020*/  FSETP.GEU.AND P4, PT, R25, -126, PT ;  /* 0xc2fc00001900780b */ /* 0x000fe20003f8e000 */
[----:B------:R-:W-:Y:S01]  /*2030*/  @!P3 FMUL R21, R21, 0.5 ;  /* 0x3f0000001515b820 */ /* 0x000fe20000400000 */
[----:B------:R-:W-:-:S04]  /*2040*/  FMNMX R5, R75, R0, !PT ;  /* 0x000000004b057209 */ /* 0x000fc80007800000 */
[----:B------:R-:W1:Y:S01]  /*2050*/  MUFU.EX2 R15, R15 ;  /* 0x0000000f000f7308 */ /* 0x000e620000000800 */
[----:B--2---:R-:W-:Y:S01]  /*2060*/  @!P5 FMUL R36, R36, R36 ;  /* 0x000000242424d220 */ /* 0x004fe20000400000 */
[----:B------:R-:W-:Y:S01]  /*2070*/  FSETP.GEU.AND P5, PT, R33, -126, PT ;  /* 0xc2fc00002100780b */ /* 0x000fe20003fae000 */
[----:B------:R-:W-:Y:S01]  /*2080*/  @!P2 FMUL R12, R12, 0.5 ;  /* 0x3f0000000c0ca820 */ /* 0x000fe20000400000 */
[----:B------:R-:W-:-:S03]  /*2090*/  FMNMX R0, R78, R5, !PT ;  /* 0x000000054e007209 */ /* 0x000fc60007800000 */
[----:B------:R-:W-:Y:S01]  /*20a0*/  @!P4 FMUL R25, R25, 0.5 ;  /* 0x3f0000001919c820 */ /* 0x000fe20000400000 */
[----:B------:R-:W-:Y:S01]  /*20b0*/  FMNMX R5, R79, R0, !PT ;  /* 0x000000004f057209 */ /* 0x000fe20007800000 */
[----:B---3--:R-:W-:Y:S01]  /*20c0*/  @!P6 FMUL R10, R10, R10 ;  /* 0x0000000a0a0ae220 */ /* 0x008fe20000400000 */
[----:B------:R-:W-:Y:S01]  /*20d0*/  FSETP.GEU.AND P6, PT, R29, -126, PT ;  /* 0xc2fc00001d00780b */ /* 0x000fe20003fce000 */
[----:B------:R-:W2:Y:S01]  /*20e0*/  MUFU.EX2 R21, R21 ;  /* 0x0000001500157308 */ /* 0x000ea20000000800 */
[----:B------:R-:W-:-:S03]  /*20f0*/  FMNMX R0, R82, R5, !PT ;  /* 0x0000000552007209 */ /* 0x000fc60007800000 */
[----:B------:R-:W-:Y:S01]  /*2100*/  @!P5 FMUL R33, R33, 0.5 ;  /* 0x3f0000002121d820 */ /* 0x000fe20000400000 */
[----:B------:R-:W-:Y:S01]  /*2110*/  FMNMX R5, R83, R0, !PT ;  /* 0x0000000053057209 */ /* 0x000fe20007800000 */
[----:B-1----:R-:W-:Y:S01]  /*2120*/  @!P1 FMUL R15, R15, R15 ;  /* 0x0000000f0f0f9220 */ /* 0x002fe20000400000 */
[----:B------:R-:W-:Y:S01]  /*2130*/  FSETP.GEU.AND P1, PT, R40, -126, PT ;  /* 0xc2fc00002800780b */ /* 0x000fe20003f2e000 */
[----:B------:R-:W1:Y:S01]  /*2140*/  MUFU.EX2 R12, R12 ;  /* 0x0000000c000c7308 */ /* 0x000e620000000800 */
[----:B------:R-:W-:-:S03]  /*2150*/  FMNMX R0, R86, R5, !PT ;  /* 0x0000000556007209 */ /* 0x000fc60007800000 */
[----:B------:R-:W-:Y:S01]  /*2160*/  @!P6 FMUL R29, R29, 0.5 ;  /* 0x3f0000001d1de820 */ /* 0x000fe20000400000 */
[----:B------:R-:W-:-:S03]  /*2170*/  FMNMX R0, R87, R0, !PT ;  /* 0x0000000057007209 */ /* 0x000fc60007800000 */
[----:B------:R-:W3:Y:S01]  /*2180*/  MUFU.EX2 R25, R25 ;  /* 0x0000001900197308 */ /* 0x000ee20000000800 */
[----:B--2---:R-:W-:Y:S01]  /*2190*/  @!P3 FMUL R21, R21, R21 ;  /* 0x000000151515b220 */ /* 0x004fe20000400000 */
[----:B------:R-:W2:Y:S01]  /*21a0*/  SHFL.BFLY PT, R5, R0, 0x1, 0x1f ;  /* 0x0c201f0000057f89 */ /* 0x000ea200000e0000 */
[----:B------:R-:W-:Y:S01]  /*21b0*/  FSETP.GEU.AND P3, PT, R14, -126, PT ;  /* 0xc2fc00000e00780b */ /* 0x000fe20003f6e000 */
[----:B------:R-:W-:-:S04]  /*21c0*/  @!P1 FMUL R40, R40, 0.5 ;  /* 0x3f00000028289820 */ /* 0x000fc80000400000 */
[----:B------:R-:W4:Y:S01]  /*21d0*/  MUFU.EX2 R33, R33 ;  /* 0x0000002100217308 */ /* 0x000f220000000800 */
[----:B-1----:R-:W-:Y:S01]  /*21e0*/  @!P2 FMUL R12, R12, R12 ;  /* 0x0000000c0c0ca220 */ /* 0x002fe20000400000 */
[----:B------:R-:W-:-:S06]  /*21f0*/  FSETP.GEU.AND P2, PT, R37, -126, PT ;  /* 0xc2fc00002500780b */ /* 0x000fcc0003f4e000 */
[----:B------:R-:W1:Y:S01]  /*2200*/  MUFU.EX2 R29, R29 ;  /* 0x0000001d001d7308 */ /* 0x000e620000000800 */
[----:B---3--:R-:W-:Y:S01]  /*2210*/  @!P4 FMUL R25, R25, R25 ;  /* 0x000000191919c220 */ /* 0x008fe20000400000 */
[----:B------:R-:W-:Y:S01]  /*2220*/  FSETP.GEU.AND P4, PT, R65, -126, PT ;  /* 0xc2fc00004100780b */ /* 0x000fe20003f8e000 */
[----:B------:R-:W-:-:S04]  /*2230*/  @!P3 FMUL R14, R14, 0.5 ;  /* 0x3f0000000e0eb820 */ /* 0x000fc80000400000 */
[----:B------:R-:W-:Y:S01]  /*2240*/  @!P2 FMUL R37, R37, 0.5 ;  /* 0x3f0000002525a820 */ /* 0x000fe20000400000 */
[----:B------:R-:W3:Y:S01]  /*2250*/  MUFU.EX2 R40, R40 ;  /* 0x0000002800287308 */ /* 0x000ee20000000800 */
[----:B----4-:R-:W-:Y:S01]  /*2260*/  @!P5 FMUL R33, R33, R33 ;  /* 0x000000212121d220 */ /* 0x010fe20000400000 */
[----:B------:R-:W-:Y:S02]  /*2270*/  FSETP.GEU.AND P5, PT, R72, -126, PT ;  /* 0xc2fc00004800780b */ /* 0x000fe40003fae000 */
[----:B--2---:R-:W-:-:S03]  /*2280*/  FMNMX R5, R0, R5, !PT ;  /* 0x0000000500057209 */ /* 0x004fc60007800000 */
[----:B------:R-:W-:Y:S01]  /*2290*/  @!P4 FMUL R65, R65, 0.5 ;  /* 0x3f0000004141c820 */ /* 0x000fe20000400000 */
[----:B------:R-:W2:Y:S01]  /*22a0*/  MUFU.EX2 R14, R14 ;  /* 0x0000000e000e7308 */ /* 0x000ea20000000800 */
[----:B-1----:R-:W-:Y:S01]  /*22b0*/  @!P6 FMUL R29, R29, R29 ;  /* 0x0000001d1d1de220 */ /* 0x002fe20000400000 */
[----:B------:R-:W-:Y:S01]  /*22c0*/  FSETP.GEU.AND P6, PT, R68, -126, PT ;  /* 0xc2fc00004400780b */ /* 0x000fe20003fce000 */
[----:B------:R-:W1:Y:S04]  /*22d0*/  SHFL.BFLY PT, R0, R5, 0x2, 0x1f ;  /* 0x0c401f0005007f89 */ /* 0x000e6800000e0000 */
[----:B------:R-:W-:Y:S01]  /*22e0*/  @!P5 FMUL R72, R72, 0.5 ;  /* 0x3f0000004848d820 */ /* 0x000fe20000400000 */
[----:B------:R-:W4:Y:S01]  /*22f0*/  MUFU.EX2 R44, R65 ;  /* 0x00000041002c7308 */ /* 0x000f220000000800 */
[----:B---3--:R-:W-:Y:S01]  /*2300*/  @!P1 FMUL R40, R40, R40 ;  /* 0x0000002828289220 */ /* 0x008fe20000400000 */
[----:B------:R-:W-:-:S05]  /*2310*/  FSETP.GEU.AND P1, PT, R69, -126, PT ;  /* 0xc2fc00004500780b */ /* 0x000fca0003f2e000 */
[----:B------:R-:W-:Y:S01]  /*2320*/  @!P6 FMUL R68, R68, 0.5 ;  /* 0x3f0000004444e820 */ /* 0x000fe20000400000 */
[----:B------:R-:W3:Y:S01]  /*2330*/  MUFU.EX2 R37, R37 ;  /* 0x0000002500257308 */ /* 0x000ee20000000800 */
[----:B--2---:R-:W-:Y:S01]  /*2340*/  @!P3 FMUL R14, R14, R14 ;  /* 0x0000000e0e0eb220 */ /* 0x004fe20000400000 */
[----:B------:R-:W-:-:S05]  /*2350*/  FSETP.GEU.AND P3, PT, R73, -126, PT ;  /* 0xc2fc00004900780b */ /* 0x000fca0003f6e000 */
[----:B------:R-:W-:Y:S01]  /*2360*/  @!P1 FMUL R69, R69, 0.5 ;  /* 0x3f00000045459820 */ /* 0x000fe20000400000 */
[----:B------:R-:W2:Y:S01]  /*2370*/  MUFU.EX2 R45, R72 ;  /* 0x00000048002d7308 */ /* 0x000ea20000000800 */
[----:B----4-:R-:W-:Y:S01]  /*2380*/  @!P4 FMUL R44, R44, R44 ;  /* 0x0000002c2c2cc220 */ /* 0x010fe20000400000 */
[----:B------:R-:W-:Y:S02]  /*2390*/  FSETP.GEU.AND P4, PT, R77, -126, PT ;  /* 0xc2fc00004d00780b */ /* 0x000fe40003f8e000 */
[----:B-1----:R-:W-:-:S03]  /*23a0*/  FMNMX R5, R5, R0, !PT ;  /* 0x0000000005057209 */ /* 0x002fc60007800000 */
[----:B------:R-:W-:Y:S01]  /*23b0*/  @!P3 FMUL R73, R73, 0.5 ;  /* 0x3f0000004949b820 */ /* 0x000fe20000400000 */
[----:B------:R-:W1:Y:S01]  /*23c0*/  MUFU.EX2 R41, R68 ;  /* 0x0000004400297308 */ /* 0x000e620000000800 */
        /* <DEDUP_REMOVED lines=8> */
[----:B-1----:R-:W-:Y:S01]  /*2450*/  @!P6 FMUL R41, R41, R41 ;  /* 0x000000292929e220 */ /* 0x002fe20000400000 */
[----:B------:R-:W-:-:S05]  /*2460*/  FSETP.GEU.AND P6, PT, R80, -126, PT ;  /* 0xc2fc00005000780b */ /* 0x000fca0003fce000 */
[----:B------:R-:W-:Y:S01]  /*2470*/  @!P5 FMUL R81, R81, 0.5 ;  /* 0x3f0000005151d820 */ /* 0x000fe20000400000 */
[----:B------:R-:W1:Y:S01]  /*2480*/  MUFU.EX2 R56, R77 ;  /* 0x0000004d00387308 */ /* 0x000e620000000800 */
[----:B---3--:R-:W-:Y:S01]  /*2490*/  @!P1 FMUL R48, R48, R48 ;  /* 0x0000003030309220 */ /* 0x008fe20000400000 */
[----:B------:R-:W-:-:S04]  /*24a0*/  FSETP.NEU.AND P1, PT, R5, -INF , PT ;  /* 0xff8000000500780b */ /* 0x000fc80003f2d000 */
[----:B------:R-:W-:Y:S01]  /*24b0*/  FSEL R0, R5, RZ, P1 ;  /* 0x000000ff05007208 */ /* 0x000fe20000800000 */
[----:B------:R-:W-:Y:S01]  /*24c0*/  @!P6 FMUL R80, R80, 0.5 ;  /* 0x3f0000005050e820 */ /* 0x000fe20000400000 */
[----:B------:R-:W3:Y:S01]  /*24d0*/  MUFU.EX2 R49, R76 ;  /* 0x0000004c00317308 */ /* 0x000ee20000000800 */
[----:B--2---:R-:W-:Y:S01]  /*24e0*/  @!P3 FMUL R52, R52, R52 ;  /* 0x000000343434b220 */ /* 0x004fe20000400000 */
[----:B------:R-:W-:Y:S01]  /*24f0*/  FSETP.GEU.AND P3, PT, R85, -126, PT ;  /* 0xc2fc00005500780b */ /* 0x000fe20003f6e000 */
[----:B------:R-:W-:Y:S01]  /*2500*/  FMUL R0, R0, UR6 ;  /* 0x0000000600007c20 */ /* 0x000fe20008400000 */
[----:B------:R-:W-:-:S03]  /*2510*/  FSETP.GEU.AND P1, PT, R84, -126, PT ;  /* 0xc2fc00005400780b */ /* 0x000fc60003f2e000 */
[--C-:B------:R-:W-:Y:S01]  /*2520*/  FFMA R57, R27, UR6, -R0.reuse ;  /* 0x000000061b397c23 */ /* 0x100fe20008000800 */
[----:B------:R-:W2:Y:S01]  /*2530*/  MUFU.EX2 R20, R81 ;  /* 0x0000005100147308 */ /* 0x000ea20000000800 */
[--C-:B------:R-:W-:Y:S01]  /*2540*/  FFMA R26, R26, UR6, -R0.reuse ;  /* 0x000000061a1a7c23 */ /* 0x100fe20008000800 */
[--C-:B------:R-:W-:Y:S01]  /*2550*/  FFMA R61, R31, UR6, -R0.reuse ;  /* 0x000000061f3d7c23 */ /* 0x100fe20008000800 */
[----:B-1----:R-:W-:Y:S01]  /*2560*/  @!P4 FMUL R56, R56, R56 ;  /* 0x000000383838c220 */ /* 0x002fe20000400000 */
[----:B------:R-:W-:Y:S01]  /*2570*/  FSETP.GEU.AND P4, PT, R57, -126, PT ;  /* 0xc2fc00003900780b */ /* 0x000fe20003f8e000 */
[--C-:B------:R-:W-:Y:S01]  /*2580*/  FFMA R30, R30, UR6, -R0.reuse ;  /* 0x000000061e1e7c23 */ /* 0x100fe20008000800 */
[--C-:B------:R-:W-:Y:S01]  /*2590*/  FFMA R65, R35, UR6, -R0.reuse ;  /* 0x0000000623417c23 */ /* 0x100fe20008000800 */
[----:B------:R-:W-:Y:S01]  /*25a0*/  @!P3 FMUL R85, R85, 0.5 ;  /* 0x3f0000005555b820 */ /* 0x000fe20000400000 */
[----:B------:R-:W1:Y:S01]  /*25b0*/  MUFU.EX2 R53, R80 ;  /* 0x0000005000357308 */ /* 0x000e620000000800 */
[----:B---3--:R-:W-:Y:S01]  /*25c0*/  @!P2 FMUL R49, R49, R49 ;  /* 0x000000313131a220 */ /* 0x008fe20000400000 */
[----:B------:R-:W-:Y:S01]  /*25d0*/  FSETP.GEU.AND P2, PT, R26, -126, PT ;  /* 0xc2fc00001a00780b */ /* 0x000fe20003f4e000 */
[----:B------:R-:W-:Y:S01]  /*25e0*/  @!P1 FMUL R84, R84, 0.5 ;  /* 0x3f00000054549820 */ /* 0x000fe20000400000 */
[--C-:B------:R-:W-:Y:S01]  /*25f0*/  FFMA R38, R38, UR6, -R0.reuse ;  /* 0x0000000626267c23 */ /* 0x100fe20008000800 */
[--C-:B------:R-:W-:Y:S01]  /*2600*/  FFMA R34, R34, UR6, -R0.reuse ;  /* 0x0000000622227c23 */ /* 0x100fe20008000800 */
[--C-:B------:R-:W-:Y:S01]  /*2610*/  FFMA R50, R50, UR6, -R0.reuse ;  /* 0x0000000632327c23 */ /* 0x100fe20008000800 */
[--C-:B------:R-:W-:Y:S01]  /*2620*/  FFMA R46, R46, UR6, -R0.reuse ;  /* 0x000000062e2e7c23 */ /* 0x100fe20008000800 */
[----:B------:R-:W3:Y:S01]  /*2630*/  MUFU.EX2 R60, R85 ;  /* 0x00000055003c7308 */ /* 0x000ee20000000800 */
[----:B--2---:R-:W-:Y:S01]  /*2640*/  @!P5 FMUL R20, R20, R20 ;  /* 0x000000141414d220 */ /* 0x004fe20000400000 */
[----:B------:R-:W-:Y:S01]  /*2650*/  FSETP.GEU.AND P5, PT, R61, -126, PT ;  /* 0xc2fc00003d00780b */ /* 0x000fe20003fae000 */
[----:B------:R-:W-:Y:S01]  /*2660*/  @!P4 FMUL R57, R57, 0.5 ;  /* 0x3f0000003939c820 */ /* 0x000fe20000400000 */
[--C-:B------:R-:W-:Y:S01]  /*2670*/  FFMA R42, R42, UR6, -R0.reuse ;  /* 0x000000062a2a7c23 */ /* 0x100fe20008000800 */
[--C-:B------:R-:W-:Y:S01]  /*2680*/  FFMA R63, R63, UR6, -R0.reuse ;  /* 0x000000063f3f7c23 */ /* 0x100fe20008000800 */
[--C-:B------:R-:W-:Y:S01]  /*2690*/  FFMA R67, R67, UR6, -R0.reuse ;  /* 0x0000000643437c23 */ /* 0x100fe20008000800 */
[----:B------:R-:W-:Y:S01]  /*26a0*/  @!P2 FMUL R26, R26, 0.5 ;  /* 0x3f0000001a1aa820 */ /* 0x000fe20000400000 */
[----:B------:R-:W2:Y:S01]  /*26b0*/  MUFU.EX2 R64, R57 ;  /* 0x0000003900407308 */ /* 0x000ea20000000800 */
[----:B-1----:R-:W-:Y:S01]  /*26c0*/  @!P6 FMUL R53, R53, R53 ;  /* 0x000000353535e220 */ /* 0x002fe20000400000 */
[----:B------:R-:W-:Y:S01]  /*26d0*/  FSETP.GEU.AND P6, PT, R30, -126, PT ;  /* 0xc2fc00001e00780b */ /* 0x000fe20003fce000 */
[--C-:B------:R-:W-:Y:S01]  /*26e0*/  FFMA R54, R54, UR6, -R0.reuse ;  /* 0x0000000636367c23 */ /* 0x100fe20008000800 */
[--C-:B------:R-:W-:Y:S01]  /*26f0*/  FFMA R75, R75, UR6, -R0.reuse ;  /* 0x000000064b4b7c23 */ /* 0x100fe20008000800 */
[--C-:B------:R-:W-:Y:S01]  /*2700*/  FFMA R59, R59, UR6, -R0.reuse ;  /* 0x000000063b3b7c23 */ /* 0x100fe20008000800 */
[--C-:B------:R-:W-:Y:S01]  /*2710*/  FFMA R83, R83, UR6, -R0.reuse ;  /* 0x0000000653537c23 */ /* 0x100fe20008000800 */
[----:B------:R-:W-:Y:S01]  /*2720*/  @!P5 FMUL R61, R61, 0.5 ;  /* 0x3f0000003d3dd820 */ /* 0x000fe20000400000 */
[----:B------:R1:W4:Y:S01]  /*2730*/  MUFU.EX2 R31, R26 ;  /* 0x0000001a001f7308 */ /* 0x0003220000000800 */
[----:B---3--:R-:W-:Y:S01]  /*2740*/  @!P3 FMUL R60, R60, R60 ;  /* 0x0000003c3c3cb220 */ /* 0x008fe20000400000 */
[----:B------:R-:W-:Y:S01]  /*2750*/  FSETP.GEU.AND P3, PT, R65, -126, PT ;  /* 0xc2fc00004100780b */ /* 0x000fe20003f6e000 */
[--C-:B------:R-:W-:Y:S01]  /*2760*/  FFMA R78, R78, UR6, -R0.reuse ;  /* 0x000000064e4e7c23 */ /* 0x100fe20008000800 */
[--C-:B------:R-:W-:Y:S01]  /*2770*/  FFMA R86, R86, UR6, -R0.reuse ;  /* 0x0000000656567c23 */ /* 0x100fe20008000800 */
[--C-:B------:R-:W-:Y:S01]  /*2780*/  FFMA R71, R71, UR6, -R0.reuse ;  /* 0x0000000647477c23 */ /* 0x100fe20008000800 */
[--C-:B------:R-:W-:Y:S01]  /*2790*/  FFMA R79, R79, UR6, -R0.reuse ;  /* 0x000000064f4f7c23 */ /* 0x100fe20008000800 */
[----:B------:R-:W-:Y:S01]  /*27a0*/  @!P6 FMUL R30, R30, 0.5 ;  /* 0x3f0000001e1ee820 */ /* 0x000fe20000400000 */
[----:B------:R3:W5:Y:S01]  /*27b0*/  MUFU.EX2 R68, R61 ;  /* 0x0000003d00447308 */ /* 0x0007620000000800 */
[----:B-1----:R-:W-:Y:S01]  /*27c0*/  FFMA R26, R39, UR6, -R0 ;  /* 0x00000006271a7c23 */ /* 0x002fe20008000800 */
[----:B--2---:R-:W-:Y:S01]  /*27d0*/  @!P4 FMUL R64, R64, R64 ;  /* 0x000000404040c220 */ /* 0x004fe20000400000 */
[----:B------:R-:W-:-:S03]  /*27e0*/  FADD R69, R21, R20 ;  /* 0x0000001415457221 */ /* 0x000fc60000000000 */
[----:B------:R-:W-:Y:S01]  /*27f0*/  FSETP.GEU.AND P4, PT, R26, -126, PT ;  /* 0xc2fc00001a00780b */ /* 0x000fe20003f8e000 */
[----:B------:R-:W-:Y:S01]  /*2800*/  @!P3 FMUL R65, R65, 0.5 ;  /* 0x3f0000004141b820 */ /* 0x000fe20000400000 */
[----:B------:R-:W1:Y:S01]  /*2810*/  MUFU.EX2 R27, R84 ;  /* 0x00000054001b7308 */ /* 0x000e620000000800 */
[----:B----4-:R-:W-:Y:S01]  /*2820*/  @!P2 FMUL R31, R31, R31 ;  /* 0x0000001f1f1fa220 */ /* 0x010fe20000400000 */
[----:B------:R-:W-:Y:S01]  /*2830*/  FSETP.GEU.AND P2, PT, R38, -126, PT ;  /* 0xc2fc00002600780b */ /* 0x000fe20003f4e000 */
[----:B---3--:R-:W-:Y:S01]  /*2840*/  FADD R61, R32, R45 ;  /* 0x0000002d203d7221 */ /* 0x008fe20000000000 */
[----:B------:R-:W-:-:S04]  /*2850*/  F2FP.F16.F32.PACK_AB R32, R13, R32 ;  /* 0x000000200d20723e */ /* 0x000fc800000000ff */
[----:B------:R2:W3:Y:S01]  /*2860*/  MUFU.EX2 R35, R30 ;  /* 0x0000001e00237308 */ /* 0x0004e20000000800 */
[----:B-----5:R-:W-:Y:S02]  /*2870*/  @!P5 FMUL R68, R68, R68 ;  /* 0x000000444444d220 */ /* 0x020fe40000400000 */
[----:B------:R-:W-:-:S04]  /*2880*/  @!P4 FMUL R26, R26, 0.5 ;  /* 0x3f0000001a1ac820 */ /* 0x000fc80000400000 */
[----:B------:R-:W-:Y:S01]  /*2890*/  @!P2 FMUL R38, R38, 0.5 ;  /* 0x3f0000002626a820 */ /* 0x000fe20000400000 */
[----:B------:R4:W5:Y:S01]  /*28a0*/  MUFU.EX2 R72, R65 ;  /* 0x0000004100487308 */ /* 0x0009620000000800 */
[----:B--2---:R-:W-:Y:S01]  /*28b0*/  FFMA R30, R43, UR6, -R0 ;  /* 0x000000062b1e7c23 */ /* 0x004fe20008000800 */
[----:B-1----:R-:W-:Y:S01]  /*28c0*/  @!P1 FMUL R27, R27, R27 ;  /* 0x0000001b1b1b9220 */ /* 0x002fe20000400000 */
[----:B------:R-:W-:-:S03]  /*28d0*/  FSETP.GEU.AND P1, PT, R34, -126, PT ;  /* 0xc2fc00002200780b */ /* 0x000fc60003f2e000 */
[----:B------:R-:W-:Y:S02]  /*28e0*/  FSETP.GEU.AND P5, PT, R30, -126, PT ;  /* 0xc2fc00001e00780b */ /* 0x000fe40003fae000 */
[----:B------:R1:W2:Y:S01]  /*28f0*/  MUFU.EX2 R76, R26 ;  /* 0x0000001a004c7308 */ /* 0x0002a20000000800 */
[----:B---3--:R-:W-:Y:S01]  /*2900*/  @!P6 FMUL R35, R35, R35 ;  /* 0x000000232323e220 */ /* 0x008fe20000400000 */
[----:B------:R-:W-:Y:S01]  /*2910*/  FSETP.GEU.AND P6, PT, R42, -126, PT ;  /* 0xc2fc00002a00780b */ /* 0x000fe20003fce000 */
[----:B----4-:R-:W-:Y:S01]  /*2920*/  FADD R65, R36, R53 ;  /* 0x0000003524417221 */ /* 0x010fe20000000000 */
[----:B------:R-:W-:-:S04]  /*2930*/  F2FP.F16.F32.PACK_AB R36, R21, R36 ;  /* 0x000000241524723e */ /* 0x000fc800000000ff */
[----:B------:R-:W-:Y:S01]  /*2940*/  @!P1 FMUL R34, R34, 0.5 ;  /* 0x3f00000022229820 */ /* 0x000fe20000400000 */
[----:B------:R3:W4:Y:S01]  /*2950*/  MUFU.EX2 R43, R38 ;  /* 0x00000026002b7308 */ /* 0x0007220000000800 */
[----:B-1----:R-:W-:Y:S01]  /*2960*/  FFMA R26, R51, UR6, -R0 ;  /* 0x00000006331a7c23 */ /* 0x002fe20008000800 */
[----:B------:R-:W-:Y:S01]  /*2970*/  @!P5 FMUL R30, R30, 0.5 ;  /* 0x3f0000001e1ed820 */ /* 0x000fe20000400000 */
[----:B-----5:R-:W-:-:S03]  /*2980*/  @!P3 FMUL R72, R72, R72 ;  /* 0x000000484848b220 */ /* 0x020fc60000400000 */
[----:B------:R-:W-:Y:S02]  /*2990*/  @!P6 FMUL R42, R42, 0.5 ;  /* 0x3f0000002a2ae820 */ /* 0x000fe40000400000 */
[----:B------:R1:W5:Y:S01]  /*29a0*/  MUFU.EX2 R80, R30 ;  /* 0x0000001e00507308 */ /* 0x0003620000000800 */
[----:B--2---:R-:W-:Y:S01]  /*29b0*/  @!P4 FMUL R76, R76, R76 ;  /* 0x0000004c4c4cc220 */ /* 0x004fe20000400000 */
[----:B------:R-:W-:Y:S01]  /*29c0*/  FSETP.GEU.AND P4, PT, R26, -126, PT ;  /* 0xc2fc00001a00780b */ /* 0x000fe20003f8e000 */
[----:B---3--:R-:W-:-:S05]  /*29d0*/  FFMA R38, R58, UR6, -R0 ;  /* 0x000000063a267c23 */ /* 0x008fca0008000800 */
[----:B------:R2:W3:Y:S01]  /*29e0*/  MUFU.EX2 R39, R34 ;  /* 0x0000002200277308 */ /* 0x0004e20000000800 */
[----:B-1----:R-:W-:Y:S01]  /*29f0*/  FFMA R30, R55, UR6, -R0 ;  /* 0x00000006371e7c23 */ /* 0x002fe20008000800 */
[----:B----4-:R-:W-:Y:S01]  /*2a00*/  @!P2 FMUL R43, R43, R43 ;  /* 0x0000002b2b2ba220 */ /* 0x010fe20000400000 */
[----:B------:R-:W-:-:S04]  /*2a10*/  FSETP.GEU.AND P2, PT, R50, -126, PT ;  /* 0xc2fc00003200780b */ /* 0x000fc80003f4e000 */
[----:B------:R-:W-:Y:S01]  /*2a20*/  @!P4 FMUL R26, R26, 0.5 ;  /* 0x3f0000001a1ac820 */ /* 0x000fe20000400000 */
[----:B--2---:R-:W-:Y:S01]  /*2a30*/  FFMA R34, R47, UR6, -R0 ;  /* 0x000000062f227c23 */ /* 0x004fe20008000800 */
[----:B-----5:R-:W-:Y:S01]  /*2a40*/  @!P5 FMUL R80, R80, R80 ;  /* 0x000000505050d220 */ /* 0x020fe20000400000 */
[----:B------:R-:W-:Y:S01]  /*2a50*/  FSETP.GEU.AND P5, PT, R30, -126, PT ;  /* 0xc2fc00001e00780b */ /* 0x000fe20003fae000 */
[----:B------:R1:W2:Y:S02]  /*2a60*/  MUFU.EX2 R58, R26 ;  /* 0x0000001a003a7308 */ /* 0x0002a40000000800 */
[----:B------:R-:W-:-:S03]  /*2a70*/  FSETP.GEU.AND P3, PT, R34, -126, PT ;  /* 0xc2fc00002200780b */ /* 0x000fc60003f6e000 */
[----:B------:R-:W-:Y:S01]  /*2a80*/  @!P2 FMUL R50, R50, 0.5 ;  /* 0x3f0000003232a820 */ /* 0x000fe20000400000 */
[----:B---3--:R-:W-:Y:S01]  /*2a90*/  @!P1 FMUL R39, R39, R39 ;  /* 0x0000002727279220 */ /* 0x008fe20000400000 */
[----:B------:R-:W-:Y:S02]  /*2aa0*/  FSETP.GEU.AND P1, PT, R46, -126, PT ;  /* 0xc2fc00002e00780b */ /* 0x000fe40003f2e000 */
[----:B------:R-:W3:Y:S01]  /*2ab0*/  MUFU.EX2 R55, R50 ;  /* 0x0000003200377308 */ /* 0x000ee20000000800 */
[----:B-1----:R-:W-:Y:S02]  /*2ac0*/  FFMA R26, R66, UR6, -R0 ;  /* 0x00000006421a7c23 */ /* 0x002fe40008000800 */
[----:B------:R-:W-:-:S03]  /*2ad0*/  @!P5 FMUL R30, R30, 0.5 ;  /* 0x3f0000001e1ed820 */ /* 0x000fc60000400000 */
[----:B------:R-:W-:Y:S02]  /*2ae0*/  @!P3 FMUL R34, R34, 0.5 ;  /* 0x3f0000002222b820 */ /* 0x000fe40000400000 */
[----:B------:R-:W1:Y:S01]  /*2af0*/  MUFU.EX2 R47, R42 ;  /* 0x0000002a002f7308 */ /* 0x000e620000000800 */
[----:B--2---:R-:W-:Y:S01]  /*2b00*/  @!P4 FMUL R58, R58, R58 ;  /* 0x0000003a3a3ac220 */ /* 0x004fe20000400000 */
[----:B------:R-:W-:Y:S01]  /*2b10*/  FSETP.GEU.AND P4, PT, R63, -126, PT ;  /* 0xc2fc00003f00780b */ /* 0x000fe20003f8e000 */
[----:B------:R-:W-:-:S05]  /*2b20*/  @!P1 FMUL R46, R46, 0.5 ;  /* 0x3f0000002e2e9820 */ /* 0x000fca0000400000 */
[----:B------:R2:W4:Y:S01]  /*2b30*/  MUFU.EX2 R84, R34 ;  /* 0x0000002200547308 */ /* 0x0005220000000800 */
[----:B---3--:R-:W-:-:S06]  /*2b40*/  @!P2 FMUL R55, R55, R55 ;  /* 0x000000373737a220 */ /* 0x008fcc0000400000 */
[----:B------:R-:W-:Y:S01]  /*2b50*/  @!P4 FMUL R63, R63, 0.5 ;  /* 0x3f0000003f3fc820 */ /* 0x000fe20000400000 */
[----:B------:R-:W3:Y:S01]  /*2b60*/  MUFU.EX2 R51, R46 ;  /* 0x0000002e00337308 */ /* 0x000ee20000000800 */
[----:B--2---:R-:W-:Y:S01]  /*2b70*/  FFMA R34, R62, UR6, -R0 ;  /* 0x000000063e227c23 */ /* 0x004fe20008000800 */
[----:B-1----:R-:W-:Y:S01]  /*2b80*/  @!P6 FMUL R47, R47, R47 ;  /* 0x0000002f2f2fe220 */ /* 0x002fe20000400000 */
[----:B------:R-:W-:-:S03]  /*2b90*/  FSETP.GEU.AND P6, PT, R54, -126, PT ;  /* 0xc2fc00003600780b */ /* 0x000fc60003fce000 */
[----:B------:R-:W-:Y:S02]  /*2ba0*/  FSETP.GEU.AND P2, PT, R34, -126, PT ;  /* 0xc2fc00002200780b */ /* 0x000fe40003f4e000 */
[----:B------:R1:W2:Y:S01]  /*2bb0*/  MUFU.EX2 R62, R30 ;  /* 0x0000001e003e7308 */ /* 0x0002a20000000800 */
[----:B----4-:R-:W-:Y:S01]  /*2bc0*/  @!P3 FMUL R84, R84, R84 ;  /* 0x000000545454b220 */ /* 0x010fe20000400000 */
[----:B------:R-:W-:-:S06]  /*2bd0*/  FSETP.GEU.AND P3, PT, R59, -126, PT ;  /* 0xc2fc00003b00780b */ /* 0x000fcc0003f6e000 */
[----:B------:R-:W-:Y:S01]  /*2be0*/  @!P6 FMUL R54, R54, 0.5 ;  /* 0x3f0000003636e820 */ /* 0x000fe20000400000 */
[----:B---3--:R-:W-:Y:S01]  /*2bf0*/  @!P1 FMUL R51, R51, R51 ;  /* 0x0000003333339220 */ /* 0x008fe20000400000 */
[----:B------:R-:W-:Y:S01]  /*2c00*/  FSETP.GEU.AND P1, PT, R38, -126, PT ;  /* 0xc2fc00002600780b */ /* 0x000fe20003f2e000 */
[----:B------:R-:W-:Y:S01]  /*2c10*/  @!P2 FMUL R34, R34, 0.5 ;  /* 0x3f0000002222a820 */ /* 0x000fe20000400000 */
[----:B------:R-:W3:Y:S01]  /*2c20*/  MUFU.EX2 R63, R63 ;  /* 0x0000003f003f7308 */ /* 0x000ee20000000800 */
[----:B-1----:R-:W-:Y:S02]  /*2c30*/  FFMA R30, R70, UR6, -R0 ;  /* 0x00000006461e7c23 */ /* 0x002fe40008000800 */
[----:B------:R-:W-:Y:S01]  /*2c40*/  @!P3 FMUL R59, R59, 0.5 ;  /* 0x3f0000003b3bb820 */ /* 0x000fe20000400000 */
[----:B--2---:R-:W-:Y:S01]  /*2c50*/  @!P5 FMUL R62, R62, R62 ;  /* 0x0000003e3e3ed220 */ /* 0x004fe20000400000 */
[----:B------:R-:W-:-:S03]  /*2c60*/  FSETP.GEU.AND P5, PT, R67, -126, PT ;  /* 0xc2fc00004300780b */ /* 0x000fc60003fae000 */
[----:B------:R1:W2:Y:S03]  /*2c70*/  MUFU.EX2 R66, R34 ;  /* 0x0000002200427308 */ /* 0x0002a60000000800 */
[----:B------:R-:W-:-:S05]  /*2c80*/  @!P1 FMUL R38, R38, 0.5 ;  /* 0x3f00000026269820 */ /* 0x000fca0000400000 */
[----:B------:R4:W5:Y:S01]  /*2c90*/  MUFU.EX2 R88, R38 ;  /* 0x0000002600587308 */ /* 0x0009620000000800 */
[----:B-1----:R-:W-:Y:S01]  /*2ca0*/  FFMA R34, R82, UR6, -R0 ;  /* 0x0000000652227c23 */ /* 0x002fe20008000800 */
[----:B---3--:R-:W-:Y:S01]  /*2cb0*/  @!P4 FMUL R63, R63, R63 ;  /* 0x0000003f3f3fc220 */ /* 0x008fe20000400000 */
[----:B------:R-:W-:-:S03]  /*2cc0*/  @!P5 FMUL R67, R67, 0.5 ;  /* 0x3f0000004343d820 */ /* 0x000fc60000400000 */
[----:B------:R-:W-:Y:S02]  /*2cd0*/  FSETP.GEU.AND P4, PT, R34, -126, PT ;  /* 0xc2fc00002200780b */ /* 0x000fe40003f8e000 */
[----:B------:R-:W1:Y:S01]  /*2ce0*/  MUFU.EX2 R57, R54 ;  /* 0x0000003600397308 */ /* 0x000e620000000800 */
[--C-:B----4-:R-:W-:Y:S01]  /*2cf0*/  FFMA R38, R74, UR6, -R0.reuse ;  /* 0x000000064a267c23 */ /* 0x110fe20008000800 */
[----:B--2---:R-:W-:Y:S01]  /*2d00*/  @!P2 FMUL R66, R66, R66 ;  /* 0x000000424242a220 */ /* 0x004fe20000400000 */
[----:B------:R-:W-:Y:S01]  /*2d10*/  FSETP.GEU.AND P2, PT, R75, -126, PT ;  /* 0xc2fc00004b00780b */ /* 0x000fe20003f4e000 */
[----:B------:R-:W-:Y:S01]  /*2d20*/  FFMA R0, R87, UR6, -R0 ;  /* 0x0000000657007c23 */ /* 0x000fe20008000800 */
[----:B------:R-:W-:-:S03]  /*2d30*/  USEL UR6, URZ, 0x1, UP0 ;  /* 0x000000013f067887 */ /* 0x000fc60008000000 */
[----:B------:R-:W2:Y:S01]  /*2d40*/  MUFU.EX2 R67, R67 ;  /* 0x0000004300437308 */ /* 0x000ea20000000800 */
[----:B-----5:R-:W-:Y:S01]  /*2d50*/  @!P1 FMUL R88, R88, R88 ;  /* 0x0000005858589220 */ /* 0x020fe20000400000 */
[----:B------:R-:W-:Y:S01]  /*2d60*/  FSETP.GEU.AND P1, PT, R38, -126, PT ;  /* 0xc2fc00002600780b */ /* 0x000fe20003f2e000 */
[----:B------:R-:W-:Y:S01]  /*2d70*/  @!P4 FMUL R34, R34, 0.5 ;  /* 0x3f0000002222c820 */ /* 0x000fe20000400000 */
[----:B------:R-:W-:-:S04]  /*2d80*/  LOP3.LUT R121, R121, UR6, RZ, 0x3c, !PT ;  /* 0x0000000679797c12 */ /* 0x000fc8000f8e3cff */
[----:B------:R-:W-:Y:S01]  /*2d90*/  @!P2 FMUL R75, R75, 0.5 ;  /* 0x3f0000004b4ba820 */ /* 0x000fe20000400000 */
[----:B-1----:R-:W-:Y:S01]  /*2da0*/  @!P6 FMUL R57, R57, R57 ;  /* 0x000000393939e220 */ /* 0x002fe20000400000 */
[----:B------:R-:W-:Y:S01]  /*2db0*/  FSETP.GEU.AND P6, PT, R26, -126, PT ;  /* 0xc2fc00001a00780b */ /* 0x000fe20003fce000 */
[----:B------:R1:W3:Y:S04]  /*2dc0*/  MUFU.EX2 R90, R34 ;  /* 0x00000022005a7308 */ /* 0x0002e80000000800 */
[----:B------:R-:W-:Y:S01]  /*2dd0*/  @!P1 FMUL R38, R38, 0.5 ;  /* 0x3f00000026269820 */ /* 0x000fe20000400000 */
[----:B--2---:R-:W-:Y:S01]  /*2de0*/  @!P5 FMUL R67, R67, R67 ;  /* 0x000000434343d220 */ /* 0x004fe20000400000 */
[----:B------:R-:W-:Y:S02]  /*2df0*/  FSETP.GEU.AND P5, PT, R83, -126, PT ;  /* 0xc2fc00005300780b */ /* 0x000fe40003fae000 */
[----:B------:R-:W2:Y:S01]  /*2e00*/  MUFU.EX2 R82, R38 ;  /* 0x0000002600527308 */ /* 0x000ea20000000800 */
[----:B-1----:R-:W-:Y:S01]  /*2e10*/  FADD R34, R9, R44 ;  /* 0x0000002c09227221 */ /* 0x002fe20000000000 */
[----:B------:R-:W-:Y:S01]  /*2e20*/  FADD R54, R72, R67 ;  /* 0x0000004348367221 */ /* 0x000fe20000000000 */
[----:B------:R-:W-:Y:S01]  /*2e30*/  F2FP.F16.F32.PACK_AB R44, R44, R37 ;  /* 0x000000252c2c723e */ /* 0x000fe200000000ff */
[----:B------:R-:W-:Y:S01]  /*2e40*/  @!P6 FMUL R26, R26, 0.5 ;  /* 0x3f0000001a1ae820 */ /* 0x000fe20000400000 */
[----:B------:R-:W-:Y:S01]  /*2e50*/  FADD R77, R34, R69 ;  /* 0x00000045224d7221 */ /* 0x000fe20000000000 */
[----:B------:R-:W-:Y:S01]  /*2e60*/  FADD R34, R11, R48 ;  /* 0x000000300b227221 */ /* 0x000fe20000000000 */
[----:B------:R-:W-:Y:S01]  /*2e70*/  FADD R69, R25, R60 ;  /* 0x0000003c19457221 */ /* 0x000fe20000000000 */
[----:B------:R1:W4:Y:S01]  /*2e80*/  MUFU.EX2 R70, R26 ;  /* 0x0000001a00467308 */ /* 0x0003220000000800 */
[----:B---3--:R-:W-:Y:S01]  /*2e90*/  @!P4 FMUL R90, R90, R90 ;  /* 0x0000005a5a5ac220 */ /* 0x008fe20000400000 */
[----:B------:R-:W-:Y:S01]  /*2ea0*/  FSETP.GEU.AND P4, PT, R86, -126, PT ;  /* 0xc2fc00005600780b */ /* 0x000fe20003f8e000 */
[----:B------:R-:W-:Y:S01]  /*2eb0*/  FADD R69, R34, R69 ;  /* 0x0000004522457221 */ /* 0x000fe20000000000 */
[----:B------:R-:W-:Y:S01]  /*2ec0*/  @!P5 FMUL R83, R83, 0.5 ;  /* 0x3f0000005353d820 */ /* 0x000fe20000400000 */
[----:B------:R-:W-:-:S03]  /*2ed0*/  FADD R87, R55, R90 ;  /* 0x0000005a37577221 */ /* 0x000fc60000000000 */
[----:B------:R-:W3:Y:S01]  /*2ee0*/  MUFU.EX2 R75, R75 ;  /* 0x0000004b004b7308 */ /* 0x000ee20000000800 */
[----:B--2---:R-:W-:Y:S01]  /*2ef0*/  @!P1 FMUL R82, R82, R82 ;  /* 0x0000005252529220 */ /* 0x004fe20000400000 */
[----:B------:R-:W-:Y:S01]  /*2f00*/  FSETP.GEU.AND P1, PT, R78, -126, PT ;  /* 0xc2fc00004e00780b */ /* 0x000fe20003f2e000 */
[----:B-1----:R-:W-:Y:S01]  /*2f10*/  FADD R26, R24, R29 ;  /* 0x0000001d181a7221 */ /* 0x002fe20000000000 */
[----:B------:R-:W-:Y:S01]  /*2f20*/  F2FP.F16.F32.PACK_AB R24, R3, R24 ;  /* 0x000000180318723e */ /* 0x000fe200000000ff */
[----:B------:R-:W-:Y:S02]  /*2f30*/  FADD R81, R47, R82 ;  /* 0x000000522f517221 */ /* 0x000fe40000000000 */
[----:B------:R-:W-:Y:S01]  /*2f40*/  FADD R38, R26, R61 ;  /* 0x0000003d1a267221 */ /* 0x000fe20000000000 */
[----:B------:R-:W1:Y:S01]  /*2f50*/  MUFU.EX2 R59, R59 ;  /* 0x0000003b003b7308 */ /* 0x000e620000000800 */
[----:B----4-:R-:W-:Y:S01]  /*2f60*/  @!P6 FMUL R70, R70, R70 ;  /* 0x000000464646e220 */ /* 0x010fe20000400000 */
[----:B------:R-:W-:Y:S01]  /*2f70*/  FSETP.GEU.AND P6, PT, R71, -126, PT ;  /* 0xc2fc00004700780b */ /* 0x000fe20003fce000 */
[----:B------:R-:W-:Y:S01]  /*2f80*/  FADD R26, R3, R40 ;  /* 0x00000028031a7221 */ /* 0x000fe20000000000 */
[----:B------:R-:W-:Y:S01]  /*2f90*/  FADD R61, R13, R52 ;  /* 0x000000340d3d7221 */ /* 0x000fe20000000000 */
[----:B------:R-:W-:Y:S01]  /*2fa0*/  @!P4 FMUL R86, R86, 0.5 ;  /* 0x3f0000005656c820 */ /* 0x000fe20000400000 */
[----:B------:R-:W-:Y:S01]  /*2fb0*/  FADD R50, R39, R70 ;  /* 0x0000004627327221 */ /* 0x000fe20000000000 */
[----:B------:R-:W-:Y:S01]  /*2fc0*/  @!P1 FMUL R78, R78, 0.5 ;  /* 0x3f0000004e4e9820 */ /* 0x000fe20000400000 */
[----:B------:R-:W2:Y:S01]  /*2fd0*/  MUFU.EX2 R83, R83 ;  /* 0x0000005300537308 */ /* 0x000ea20000000800 */
[----:B---3--:R-:W-:Y:S01]  /*2fe0*/  @!P2 FMUL R75, R75, R75 ;  /* 0x0000004b4b4ba220 */ /* 0x008fe20000400000 */
[----:B------:R-:W-:Y:S01]  /*2ff0*/  FSETP.GEU.AND P2, PT, R79, -126, PT ;  /* 0xc2fc00004f00780b */ /* 0x000fe20003f4e000 */
[----:B------:R-:W-:Y:S01]  /*3000*/  FADD R42, R26, R61 ;  /* 0x0000003d1a2a7221 */ /* 0x000fe20000000000 */
[----:B------:R-:W-:Y:S01]  /*3010*/  FADD R61, R15, R56 ;  /* 0x000000380f3d7221 */ /* 0x000fe20000000000 */
[----:B------:R-:W-:Y:S01]  /*3020*/  FADD R26, R7, R14 ;  /* 0x0000000e071a7221 */ /* 0x000fe20000000000 */
[----:B------:R-:W-:Y:S01]  /*3030*/  FADD R85, R80, R75 ;  /* 0x0000004b50557221 */ /* 0x000fe20000000000 */
[----:B------:R-:W-:Y:S01]  /*3040*/  @!P6 FMUL R71, R71, 0.5 ;  /* 0x3f0000004747e820 */ /* 0x000fe20000400000 */
[----:B------:R-:W3:Y:S01]  /*3050*/  MUFU.EX2 R78, R78 ;  /* 0x0000004e004e7308 */ /* 0x000ee20000000800 */
[----:B-1----:R-:W-:Y:S01]  /*3060*/  @!P3 FMUL R59, R59, R59 ;  /* 0x0000003b3b3bb220 */ /* 0x002fe20000400000 */
[----:B------:R-:W-:Y:S01]  /*3070*/  FSETP.GEU.AND P3, PT, R30, -126, PT ;  /* 0xc2fc00001e00780b */ /* 0x000fe20003f6e000 */
[----:B------:R-:W-:Y:S01]  /*3080*/  FADD R26, R26, R61 ;  /* 0x0000003d1a1a7221 */ /* 0x000fe20000000000 */
[----:B------:R-:W-:Y:S01]  /*3090*/  FADD R94, R50, R87 ;  /* 0x00000057325e7221 */ /* 0x000fe20000000000 */
[----:B------:R-:W-:Y:S01]  /*30a0*/  FADD R34, R64, R59 ;  /* 0x0000003b40227221 */ /* 0x000fe20000000000 */
[----:B------:R-:W-:Y:S01]  /*30b0*/  FADD R42, R42, R77 ;  /* 0x0000004d2a2a7221 */ /* 0x000fe20000000000 */
[----:B------:R-:W-:Y:S01]  /*30c0*/  @!P2 FMUL R79, R79, 0.5 ;  /* 0x3f0000004f4fa820 */ /* 0x000fe20000400000 */
[----:B------:R-:W1:Y:S01]  /*30d0*/  MUFU.EX2 R86, R86 ;  /* 0x0000005600567308 */ /* 0x000e620000000800 */
[----:B--2---:R-:W-:Y:S01]  /*30e0*/  @!P5 FMUL R83, R83, R83 ;  /* 0x000000535353d220 */ /* 0x004fe20000400000 */
[----:B------:R-:W-:Y:S01]  /*30f0*/  FSETP.GEU.AND P5, PT, R0, -126, PT ;  /* 0xc2fc00000000780b */ /* 0x000fe20003fae000 */
[----:B------:R-:W-:Y:S01]  /*3100*/  FADD R92, R34, R85 ;  /* 0x00000055225c7221 */ /* 0x000fe20000000000 */
[----:B------:R-:W-:Y:S01]  /*3110*/  FADD R69, R26, R69 ;  /* 0x000000451a457221 */ /* 0x000fe20000000000 */
[----:B------:R-:W-:Y:S01]  /*3120*/  FADD R89, R58, R83 ;  /* 0x000000533a597221 */ /* 0x000fe20000000000 */
[----:B------:R-:W-:Y:S01]  /*3130*/  F2FP.F16.F32.PACK_AB R40, R40, R29 ;  /* 0x0000001d2828723e */ /* 0x000fe200000000ff */
[----:B------:R-:W-:Y:S01]  /*3140*/  @!P3 FMUL R30, R30, 0.5 ;  /* 0x3f0000001e1eb820 */ /* 0x000fe20000400000 */
[----:B------:R-:W2:Y:S01]  /*3150*/  MUFU.EX2 R71, R71 ;  /* 0x0000004700477308 */ /* 0x000ea20000000800 */
[----:B---3--:R-:W-:Y:S01]  /*3160*/  @!P1 FMUL R78, R78, R78 ;  /* 0x0000004e4e4e9220 */ /* 0x008fe20000400000 */
[----:B------:R-:W-:Y:S01]  /*3170*/  FADD R93, R54, R89 ;  /* 0x00000059365d7221 */ /* 0x000fe20000000000 */
[----:B------:R-:W-:Y:S01]  /*3180*/  FADD R69, R42, R69 ;  /* 0x000000452a457221 */ /* 0x000fe20000000000 */
[----:B------:R-:W-:-:S02]  /*3190*/  F2FP.F16.F32.PACK_AB R54, R60, R27 ;  /* 0x0000001b3c36723e */ /* 0x000fc400000000ff */
[----:B------:R-:W-:Y:S01]  /*31a0*/  FADD R92, R92, R93 ;  /* 0x0000005d5c5c7221 */ /* 0x000fe20000000000 */
[----:B------:R-:W-:Y:S01]  /*31b0*/  @!P5 FMUL R0, R0, 0.5 ;  /* 0x3f0000000000d820 */ /* 0x000fe20000400000 */
[----:B------:R3:W4:Y:S01]  /*31c0*/  MUFU.EX2 R74, R30 ;  /* 0x0000001e004a7308 */ /* 0x0007220000000800 */
[----:B-1----:R-:W-:Y:S01]  /*31d0*/  @!P4 FMUL R86, R86, R86 ;  /* 0x000000565656c220 */ /* 0x002fe20000400000 */
[----:B------:R-:W-:Y:S02]  /*31e0*/  F2FP.F16.F32.PACK_AB R42, R14, R33 ;  /* 0x000000210e2a723e */ /* 0x000fe400000000ff */
[----:B------:R-:W-:Y:S01]  /*31f0*/  F2FP.F16.F32.PACK_AB R29, R72, R39 ;  /* 0x00000027481d723e */ /* 0x000fe200000000ff */
[----:B------:R-:W-:Y:S01]  /*3200*/  FADD R87, R57, R86 ;  /* 0x0000005639577221 */ /* 0x000fe20000000000 */
[----:B------:R-:W-:Y:S02]  /*3210*/  F2FP.F16.F32.PACK_AB R26, R7, R6 ;  /* 0x00000006071a723e */ /* 0x000fe400000000ff */
[----:B------:R-:W1:Y:S01]  /*3220*/  MUFU.EX2 R79, R79 ;  /* 0x0000004f004f7308 */ /* 0x000e620000000800 */
[----:B---3--:R-:W-:Y:S01]  /*3230*/  FADD R30, R28, R37 ;  /* 0x000000251c1e7221 */ /* 0x008fe20000000000 */
[----:B--2---:R-:W-:Y:S01]  /*3240*/  @!P6 FMUL R71, R71, R71 ;  /* 0x000000474747e220 */ /* 0x004fe20000400000 */
[----:B------:R-:W-:-:S02]  /*3250*/  F2FP.F16.F32.PACK_AB R28, R9, R28 ;  /* 0x0000001c091c723e */ /* 0x000fc400000000ff */
[----:B------:R-:W-:Y:S01]  /*3260*/  FADD R73, R30, R65 ;  /* 0x000000411e497221 */ /* 0x000fe20000000000 */
[----:B------:R-:W-:Y:S01]  /*3270*/  FADD R30, R6, R33 ;  /* 0x00000021061e7221 */ /* 0x000fe20000000000 */
[----:B------:R-:W-:Y:S01]  /*3280*/  FADD R65, R10, R49 ;  /* 0x000000310a417221 */ /* 0x000fe20000000000 */
[----:B------:R2:W3:Y:S01]  /*3290*/  MUFU.EX2 R61, R0 ;  /* 0x00000000003d7308 */ /* 0x0004e20000000800 */
[----:B----4-:R-:W-:Y:S01]  /*32a0*/  @!P3 FMUL R74, R74, R74 ;  /* 0x0000004a4a4ab220 */ /* 0x010fe20000400000 */
[----:B------:R-:W-:Y:S01]  /*32b0*/  FADD R50, R76, R71 ;  /* 0x000000474c327221 */ /* 0x000fe20000000000 */
[----:B------:R-:W-:Y:S01]  /*32c0*/  FADD R46, R30, R65 ;  /* 0x000000411e2e7221 */ /* 0x000fe20000000000 */
[----:B------:R-:W-:Y:S01]  /*32d0*/  FADD R30, R8, R41 ;  /* 0x00000029081e7221 */ /* 0x000fe20000000000 */
[----:B------:R-:W-:Y:S01]  /*32e0*/  FADD R65, R12, R27 ;  /* 0x0000001b0c417221 */ /* 0x000fe20000000000 */
[----:B------:R-:W-:Y:S01]  /*32f0*/  FADD R34, R43, R74 ;  /* 0x0000004a2b227221 */ /* 0x000fe20000000000 */
[----:B------:R-:W-:Y:S01]  /*3300*/  FADD R38, R38, R73 ;  /* 0x0000004926267221 */ /* 0x000fe20000000000 */
[----:B------:R-:W-:Y:S01]  /*3310*/  F2FP.F16.F32.PACK_AB R27, R68, R35 ;  /* 0x00000023441b723e */ /* 0x000fe200000000ff */
[----:B------:R-:W-:Y:S01]  /*3320*/  FADD R65, R30, R65 ;  /* 0x000000411e417221 */ /* 0x000fe20000000000 */
[----:B------:R-:W-:Y:S01]  /*3330*/  FADD R30, R31, R88 ;  /* 0x000000581f1e7221 */ /* 0x000fe20000000000 */
[----:B-1----:R-:W-:Y:S01]  /*3340*/  @!P2 FMUL R79, R79, R79 ;  /* 0x0000004f4f4fa220 */ /* 0x002fe20000400000 */
[----:B--2---:R-:W-:Y:S01]  /*3350*/  FADD R0, R35, R66 ;  /* 0x0000004223007221 */ /* 0x004fe20000000000 */
[----:B------:R-:W-:Y:S01]  /*3360*/  FADD R87, R34, R87 ;  /* 0x0000005722577221 */ /* 0x000fe20000000000 */
[----:B------:R-:W-:Y:S01]  /*3370*/  FADD R91, R30, R81 ;  /* 0x000000511e5b7221 */ /* 0x000fe20000000000 */
[----:B------:R-:W-:Y:S01]  /*3380*/  FADD R81, R51, R78 ;  /* 0x0000004e33517221 */ /* 0x000fe20000000000 */
[----:B------:R-:W-:Y:S01]  /*3390*/  FADD R30, R68, R63 ;  /* 0x0000003f441e7221 */ /* 0x000fe20000000000 */
[----:B---3--:R-:W-:Y:S01]  /*33a0*/  @!P5 FMUL R61, R61, R61 ;  /* 0x0000003d3d3dd220 */ /* 0x008fe20000400000 */
[----:B------:R-:W-:Y:S01]  /*33b0*/  FADD R85, R84, R79 ;  /* 0x0000004f54557221 */ /* 0x000fe20000000000 */
        /* <DEDUP_REMOVED lines=11> */
[----:B------:R-:W-:Y:S01]  /*3470*/  FADD R0, R38, R69 ;  /* 0x0000004526007221 */ /* 0x000fe20000000000 */
[----:B------:R-:W-:-:S02]  /*3480*/  F2FP.F16.F32.PACK_AB R38, R25, R12 ;  /* 0x0000000c1926723e */ /* 0x000fc400000000ff */
[----:B------:R-:W-:Y:S01]  /*3490*/  FADD R92, R92, R89 ;  /* 0x000000595c5c7221 */ /* 0x000fe20000000000 */
[----:B------:R-:W-:Y:S02]  /*34a0*/  F2FP.F16.F32.PACK_AB R48, R52, R45 ;  /* 0x0000002d3430723e */ /* 0x000fe400000000ff */
[----:B------:R-:W-:Y:S01]  /*34b0*/  F2FP.F16.F32.PACK_AB R25, R64, R31 ;  /* 0x0000001f4019723e */ /* 0x000fe200000000ff */
[----:B------:R-:W-:Y:S01]  /*34c0*/  FADD R3, R91, R92 ;  /* 0x0000005c5b037221 */ /* 0x000fe20000000000 */
[----:B------:R-:W-:Y:S02]  /*34d0*/  F2FP.F16.F32.PACK_AB R50, R56, R49 ;  /* 0x000000313832723e */ /* 0x000fe400000000ff */
[----:B------:R-:W-:Y:S02]  /*34e0*/  F2FP.F16.F32.PACK_AB R52, R20, R53 ;  /* 0x000000351434723e */ /* 0x000fe400000000ff */
[----:B------:R-:W-:Y:S02]  /*34f0*/  F2FP.F16.F32.PACK_AB R31, R76, R43 ;  /* 0x0000002b4c1f723e */ /* 0x000fe400000000ff */
[----:B------:R-:W-:-:S02]  /*3500*/  F2FP.F16.F32.PACK_AB R33, R80, R47 ;  /* 0x0000002f5021723e */ /* 0x000fc400000000ff */
[----:B------:R-:W-:Y:S02]  /*3510*/  F2FP.F16.F32.PACK_AB R35, R84, R51 ;  /* 0x000000335423723e */ /* 0x000fe400000000ff */
[----:B------:R-:W-:Y:S02]  /*3520*/  F2FP.F16.F32.PACK_AB R30, R11, R8 ;  /* 0x000000080b1e723e */ /* 0x000fe400000000ff */
        /* <DEDUP_REMOVED lines=9> */
[----:B------:R-:W-:Y:S01]  /*35c0*/  F2FP.F16.F32.PACK_AB R53, R83, R90 ;  /* 0x0000005a5335723e */ /* 0x000fe200000000ff */
[----:B------:R-:W-:Y:S06]  /*35d0*/  @!P0 BRA `(.L_x_21) ;  /* 0x0000000000048947 */ /* 0x000fec0003800000 */
[----:B------:R-:W-:Y:S01]  /*35e0*/  BPT.TRAP 0x1 ;  /* 0x000000040000795c */ /* 0x000fe20000300000 */
.L_x_21:
[----:B------:R-:W-:Y:S01]  /*35f0*/  ULEA UR6, UR23, UR45, 0x3 ;  /* 0x0000002d17067291 */ /* 0x000fe2000f8e183f */
[----:B------:R-:W-:-:S08]  /*3600*/  SHF.L.U32 R6, R121, 0x1f, RZ ;  /* 0x0000001f79067819 */ /* 0x000fd000000006ff */
[----:B------:R-:W1:Y:S02]  /*3610*/  SYNCS.PHASECHK.TRANS64.TRYWAIT P1, [UR6+0x1c400], R6 ;  /* 0x01c40006ff0075a7 */ /* 0x000e640008020146 */
[----:B-1----:R-:W-:Y:S05]  /*3620*/  @!P1 BRA `(.L_x_22) ;  /* 0x0000005800509947 */ /* 0x002fea0003800000 */
.L_x_113:
[----:B------:R-:W-:Y:S01]  /*3630*/  ULEA UR10, UR23, UR22, 0xa ;  /* 0x00000016170a7291 */ /* 0x000fe2000f8e503f */
[----:B------:R-:W-:Y:S01]  /*3640*/  WARPGROUP.ARRIVE ;  /* 0x00000000000079c5 */ /* 0x000fe20000000000 */
[----:B------:R-:W-:Y:S01]  /*3650*/  UMOV UR7, 0x40000040 ;  /* 0x4000004000077882 */ /* 0x000fe20000000000 */
[----:B------:R-:W-:-:S04]  /*3660*/  F2FP.F16.F32.PACK_AB R55, R61, R86 ;  /* 0x000000563d37723e */ /* 0x000fc800000000ff */
[----:B------:R-:W-:Y:S02]  /*3670*/  UMOV UR6, UR10 ;  /* 0x0000000a00067c82 */ /* 0x000fe40008000000 */
[----:B------:R-:W-:Y:S01]  /*3680*/  HGMMA.64x64x16.F32 R88, R24, gdesc[UR4].tnspB, RZ, !UPT, gsb0 ;  /* 0x40e0000418587df0 */ /* 0x000fe2000c0008ff */
[----:B------:R-:W-:Y:S01]  /*3690*/  UIADD3 UR6, UR10, 0x80, URZ ;  /* 0x000000800a067890 */ /* 0x000fe2000fffe03f */
[----:B------:R-:W-:Y:S01]  /*36a0*/  UMOV UR7, 0x40000040 ;  /* 0x4000004000077882 */ /* 0x000fe20000000000 */
[----:B------:R-:W-:Y:S02]  /*36b0*/  WARPGROUP.DEPBAR.LE gsb0, 0x0 ;  /* 0x00008000000079c5 */ /* 0x000fe40000010000 */
[----:B------:R-:W-:-:S06]  /*36c0*/  WARPGROUP.ARRIVE ;  /* 0x00000000000079c5 */ /* 0x000fcc0000000000 */
[----:B------:R-:W-:Y:S01]  /*36d0*/  HGMMA.64x64x16.F32 R88, R28, gdesc[UR4].tnspB, R88, gsb0 ;  /* 0x40e000041c587df0 */ /* 0x000fe20008000858 */
        /* <DEDUP_REMOVED lines=29> */
[----:B------:R-:W-:Y:S03]  /*38b0*/  HGMMA.64x64x16.F32 R88, R52, gdesc[UR4].tnspB, R88, gsb0 ;  /* 0x40e0000434587df0 */ /* 0x000fe60008000858 */
[----:B------:R-:W-:Y:S02]  /*38c0*/  WARPGROUP.DEPBAR.LE gsb0, 0x0 ;  /* 0x00008000000079c5 */ /* 0x000fe40000010000 */
[----:B------:R-:W-:Y:S05]  /*38d0*/  @!P0 BRA `(.L_x_23) ;  /* 0x0000000000048947 */ /* 0x000fea0003800000 */
[----:B------:R-:W-:Y:S01]  /*38e0*/  BPT.TRAP 0x1 ;  /* 0x000000040000795c */ /* 0x000fe20000300000 */
.L_x_23:
[----:B------:R-:W-:Y:S02]  /*38f0*/  UISETP.GT.U32.AND UP0, UPT, UR50, 0x1, UPT ;  /* 0x000000013200788c */ /* 0x000fe4000bf04070 */
[----:B------:R-:W-:-:S04]  /*3900*/  UIADD3 UR24, UR24, 0x1c428, URZ ;  /* 0x0001c42818187890 */ /* 0x000fc8000fffe03f */
[----:B------:R-:W-:Y:S01]  /*3910*/  PLOP3.LUT P1, PT, PT, PT, UP0, 0x80, 0x0 ;  /* 0x000000000000781c */ /* 0x000fe20003f2f008 */
[----:B------:R-:W-:-:S09]  /*3920*/  UPRMT UR24, URZ, 0x654, UR24 ;  /* 0x000006543f187896 */ /* 0x000fd20008000018 */
[----:B------:R-:W-:Y:S03]  /*3930*/  SYNCS.ARRIVE.TRANS64.RED.A1T0 RZ, [UR24], RZ ;  /* 0x000000ffffff79a7 */ /* 0x000fe60008100418 */
[----:B------:R-:W-:Y:S05]  /*3940*/  @P1 BRA `(.L_x_24) ;  /* 0x0000000000041947 */ /* 0x000fea0003800000 */
[----:B------:R-:W-:Y:S01]  /*3950*/  BPT.TRAP 0x1 ;  /* 0x000000040000795c */ /* 0x000fe20000300000 */
.L_x_24:
[----:B-1----:R-:W1:Y:S01]  /*3960*/  LDC R6, c[0x0][0x28c] ;  /* 0x0000a300ff067b82 */ /* 0x002e620000000800 */
[----:B------:R-:W-:-:S04]  /*3970*/  UIADD3 UR38, UR23, 0x1, URZ ;  /* 0x0000000117267890 */ /* 0x000fc8000fffe03f */
[----:B------:R-:W-:-:S04]  /*3980*/  UISETP.NE.AND UP0, UPT, UR38, 0x5, UPT ;  /* 0x000000052600788c */ /* 0x000fc8000bf05270 */
[----:B------:R-:W-:Y:S02]  /*3990*/  USEL UR6, URZ, 0x1, UP0 ;  /* 0x000000013f067887 */ /* 0x000fe40008000000 */
[----:B------:R-:W-:-:S04]  /*39a0*/  USEL UR38, UR38, URZ, UP0 ;  /* 0x0000003f26267287 */ /* 0x000fc80008000000 */
[----:B------:R-:W-:Y:S02]  /*39b0*/  LOP3.LUT R121, R121, UR6, RZ, 0x3c, !PT ;  /* 0x0000000679797c12 */ /* 0x000fe4000f8e3cff */
[----:B-1----:R-:W-:-:S13]  /*39c0*/  ISETP.GE.AND P2, PT, R6, 0x81, PT ;  /* 0x000000810600780c */ /* 0x002fda0003f46270 */
[----:B------:R-:W-:Y:S05]  /*39d0*/  @!P2 BRA `(.L_x_25) ;  /* 0x00000028004ca947 */ /* 0x000fea0003800000 */
[----:B------:R-:W-:Y:S01]  /*39e0*/  VIADD R6, R6, 0x7f ;  /* 0x0000007f06067836 */ /* 0x000fe20000000000 */
[----:B------:R-:W-:Y:S01]  /*39f0*/  MOV R9, R4 ;  /* 0x0000000400097202 */ /* 0x000fe20000000f00 */
[----:B------:R-:W-:-:S03]  /*3a00*/  ULDC UR24, c[0x0][0x604] ;  /* 0x0001810000187ab9 */ /* 0x000fc60000000800 */
[----:B------:R-:W-:-:S04]  /*3a10*/  SHF.R.S32.HI R7, RZ, 0x1f, R6 ;  /* 0x0000001fff077819 */ /* 0x000fc80000011406 */
[----:B------:R-:W-:Y:S02]  /*3a20*/  LEA.HI R6, R7, R6, RZ, 0x7 ;  /* 0x0000000607067211 */ /* 0x000fe400078f38ff */
[----:B------:R-:W-:Y:S02]  /*3a30*/  MOV R7, R5 ;  /* 0x0000000500077202 */ /* 0x000fe40000000f00 */
[----:B------:R-:W-:-:S07]  /*3a40*/  SHF.R.S32.HI R6, RZ, 0x7, R6 ;  /* 0x00000007ff067819 */ /* 0x000fce0000011406 */
.L_x_36:
[----:B------:R-:W-:Y:S05]  /*3a50*/  @!P0 BRA `(.L_x_26) ;  /* 0x0000000000048947 */ /* 0x000fea0003800000 */
[----:B------:R-:W-:Y:S01]  /*3a60*/  BPT.TRAP 0x1 ;  /* 0x000000040000795c */ /* 0x000fe20000300000 */
.L_x_26:
[----:B------:R-:W-:Y:S01]  /*3a70*/  ULEA UR6, UR38, UR45, 0x3 ;  /* 0x0000002d26067291 */ /* 0x000fe2000f8e183f */
[----:B------:R-:W-:-:S08]  /*3a80*/  SHF.L.U32 R4, R121, 0x1f, RZ ;  /* 0x0000001f79047819 */ /* 0x000fd000000006ff */
[----:B------:R-:W1:Y:S02]  /*3a90*/  SYNCS.PHASECHK.TRANS64.TRYWAIT P2, [UR6+0x1c400], R4 ;  /* 0x01c40004ff0075a7 */ /* 0x000e640008040146 */
[----:B-1----:R-:W-:Y:S05]  /*3aa0*/  @!P2 BRA `(.L_x_27) ;  /* 0x000000540048a947 */ /* 0x002fea0003800000 */
.L_x_114:
[----:B------:R-:W-:Y:S01]  /*3ab0*/  ULEA UR18, UR38, UR21, 0xa ;  /* 0x0000001526127291 */ /* 0x000fe2000f8e503f */
[----:B------:R-:W-:Y:S01]  /*3ac0*/  WARPGROUP.ARRIVE ;  /* 0x00000000000079c5 */ /* 0x000fe20000000000 */
[----:B------:R-:W-:Y:S01]  /*3ad0*/  UMOV UR19, 0x40000040 ;  /* 0x4000004000137882 */ /* 0x000fe20000000000 */
[----:B------:R-:W-:Y:S01]  /*3ae0*/  UMOV UR7, 0x40000040 ;  /* 0x4000004000077882 */ /* 0x000fe20000000000 */
[----:B------:R-:W-:Y:S02]  /*3af0*/  UIADD3 UR6, UR18, 0x2, URZ ;  /* 0x0000000212067890 */ /* 0x000fe4000fffe03f */
[----:B------:R-:W-:Y:S01]  /*3b00*/  UIADD3 UR10, UR18, 0x4, URZ ;  /* 0x00000004120a7890 */ /* 0x000fe2000fffe03f */
[----:B------:R-:W-:Y:S02]  /*3b10*/  UMOV UR11, 0x40000040 ;  /* 0x40000040000b7882 */ /* 0x000fe40000000000 */
[----:B------:R-:W-:Y:S01]  /*3b20*/  HGMMA.64x128x16.F32 R24, gdesc[UR16], RZ, !UPT, gsb0 ;  /* 0x01e00000101879f0 */ /* 0x000fe2000c0008ff */
[----:B------:R-:W-:Y:S01]  /*3b30*/  UIADD3 UR14, UR18, 0x6, URZ ;  /* 0x00000006120e7890 */ /* 0x000fe2000fffe03f */
[----:B------:R-:W-:Y:S01]  /*3b40*/  UMOV UR15, 0x40000040 ;  /* 0x40000040000f7882 */ /* 0x000fe20000000000 */
[----:B------:R-:W-:-:S02]  /*3b50*/  WARPGROUP.DEPBAR.LE gsb0, 0x0 ;  /* 0x00008000000079c5 */ /* 0x000fc40000010000 */
[----:B------:R-:W-:-:S07]  /*3b60*/  WARPGROUP.ARRIVE ;  /* 0x00000000000079c5 */ /* 0x000fce0000000000 */
[----:B------:R-:W-:Y:S03]  /*3b70*/  HGMMA.64x128x16.F32 R24, gdesc[UR4], R24, gsb0 ;  /* 0x01e00000041879f0 */ /* 0x000fe60008000818 */
[----:B------:R-:W-:Y:S02]  /*3b80*/  WARPGROUP.DEPBAR.LE gsb0, 0x0 ;  /* 0x00008000000079c5 */ /* 0x000fe40000010000 */
[----:B------:R-:W-:-:S07]  /*3b90*/  WARPGROUP.ARRIVE ;  /* 0x00000000000079c5 */ /* 0x000fce0000000000 */
[----:B------:R-:W-:Y:S01]  /*3ba0*/  HGMMA.64x128x16.F32 R24, gdesc[UR8], R24, gsb0 ;  /* 0x01e00000081879f0 */ /* 0x000fe20008000818 */
[----:B------:R-:W-:-:S04]  /*3bb0*/  UIADD3 UR10, UR38, 0x1, URZ ;  /* 0x00000001260a7890 */ /* 0x000fc8000fffe03f */
[----:B------:R-:W-:-:S04]  /*3bc0*/  UISETP.NE.AND UP0, UPT, UR10, 0x5, UPT ;  /* 0x000000050a00788c */ /* 0x000fc8000bf05270 */
[----:B------:R-:W-:Y:S02]  /*3bd0*/  USEL UR6, URZ, 0x1, UP0 ;  /* 0x000000013f067887 */ /* 0x000fe40008000000 */
[----:B------:R-:W-:-:S04]  /*3be0*/  USEL UR10, UR10, URZ, UP0 ;  /* 0x0000003f0a0a7287 */ /* 0x000fc80008000000 */
[----:B------:R-:W-:Y:S01]  /*3bf0*/  LOP3.LUT R121, R121, UR6, RZ, 0x3c, !PT ;  /* 0x0000000679797c12 */ /* 0x000fe2000f8e3cff */
[----:B------:R-:W-:Y:S02]  /*3c00*/  WARPGROUP.DEPBAR.LE gsb0, 0x0 ;  /* 0x00008000000079c5 */ /* 0x000fe40000010000 */
[----:B------:R-:W-:-:S06]  /*3c10*/  WARPGROUP.ARRIVE ;  /* 0x00000000000079c5 */ /* 0x000fcc0000000000 */
[----:B------:R-:W-:Y:S03]  /*3c20*/  HGMMA.64x128x16.F32 R24, gdesc[UR12], R24, gsb0 ;  /* 0x01e000000c1879f0 */ /* 0x000fe60008000818 */
[----:B------:R-:W-:Y:S02]  /*3c30*/  WARPGROUP.DEPBAR.LE gsb0, 0x0 ;  /* 0x00008000000079c5 */ /* 0x000fe40000010000 */
[----:B------:R-:W-:Y:S05]  /*3c40*/  @!P0 BRA `(.L_x_28) ;  /* 0x0000000000048947 */ /* 0x000fea0003800000 */
[----:B------:R-:W-:Y:S01]  /*3c50*/  BPT.TRAP 0x1 ;  /* 0x000000040000795c */ /* 0x000fe20000300000 */
.L_x_28:
[----:B-1----:R-:W-:Y:S01]  /*3c60*/  FMNMX R4, R24, R9, !PT ;  /* 0x0000000918047209 */ /* 0x002fe20007800000 */
[----:B------:R-:W-:Y:S01]  /*3c70*/  ULEA UR6, UR10, UR45, 0x3 ;  /* 0x0000002d0a067291 */ /* 0x000fe2000f8e183f */
[----:B------:R-:W-:Y:S02]  /*3c80*/  FMNMX R10, R26, R7, !PT ;  /* 0x000000071a0a7209 */ /* 0x000fe40007800000 */
        /* <DEDUP_REMOVED lines=34> */
[----:B-1----:R-:W-:Y:S02]  /*3eb0*/  FMNMX R4, R8, R11, !PT ;  /* 0x0000000b08047209 */ /* 0x002fe40007800000 */
[----:B------:R-:W-:Y:S02]  /*3ec0*/  FMNMX R11, R27, R10, !PT ;  /* 0x0000000a1b0b7209 */ /* 0x000fe40007800000 */
[----:B------:R-:W-:Y:S02]  /*3ed0*/  FSETP.NEU.AND P2, PT, R4, -INF , PT ;  /* 0xff8000000400780b */ /* 0x000fe40003f4d000 */
[----:B------:R-:W-:Y:S02]  /*3ee0*/  FMNMX R10, R30, R11, !PT ;  /* 0x0000000b1e0a7209 */ /* 0x000fe40007800000 */
[----:B------:R-:W-:-:S02]  /*3ef0*/  FSEL R12, R4, RZ, P2 ;  /* 0x000000ff040c7208 */ /* 0x000fc40001000000 */
[----:B------:R-:W-:-:S03]  /*3f00*/  FMNMX R5, R31, R10, !PT ;  /* 0x0000000a1f057209 */ /* 0x000fc60007800000 */
[----:B------:R-:W-:Y:S01]  /*3f10*/  FMUL R123, R12, UR24 ;  /* 0x000000180c7b7c20 */ /* 0x000fe20008400000 */
[----:B------:R-:W-:Y:S01]  /*3f20*/  FMNMX R10, R34, R5, !PT ;  /* 0x00000005220a7209 */ /* 0x000fe20007800000 */
[----:B------:R-:W-:Y:S02]  /*3f30*/  FADD R12, -R12, R9 ;  /* 0x000000090c0c7221 */ /* 0x000fe40000000100 */
[--C-:B------:R-:W-:Y:S01]  /*3f40*/  FFMA R24, R24, UR24, -R123.reuse ;  /* 0x0000001818187c23 */ /* 0x100fe2000800087b */
[--C-:B------:R-:W-:Y:S01]  /*3f50*/  FFMA R11, R25, UR24, -R123.reuse ;  /* 0x00000018190b7c23 */ /* 0x100fe2000800087b */
[----:B------:R-:W-:Y:S01]  /*3f60*/  FMNMX R5, R35, R10, !PT ;  /* 0x0000000a23057209 */ /* 0x000fe20007800000 */
[--C-:B------:R-:W-:Y:S01]  /*3f70*/  FFMA R8, R28, UR24, -R123.reuse ;  /* 0x000000181c087c23 */ /* 0x100fe2000800087b */
[--C-:B------:R-:W-:Y:S01]  /*3f80*/  FFMA R15, R33, UR24, -R123.reuse ;  /* 0x00000018210f7c23 */ /* 0x100fe2000800087b */
[----:B------:R-:W-:Y:S01]  /*3f90*/  FSETP.GEU.AND P6, PT, R24, -126, PT ;  /* 0xc2fc00001800780b */ /* 0x000fe20003fce000 */
        /* <DEDUP_REMOVED lines=12> */
[----:B------:R-:W-:Y:S01]  /*4060*/  @!P6 FMUL R24, R24, 0.5 ;  /* 0x3f0000001818e820 */ /* 0x000fe20000400000 */
[----:B------:R-:W-:Y:S01]  /*4070*/  FSETP.GEU.AND P2, PT, R28, -126, PT ;  /* 0xc2fc00001c00780b */ /* 0x000fe20003f4e000 */
[----:B------:R-:W-:Y:S01]  /*4080*/  @!P3 FMUL R11, R11, 0.5 ;  /* 0x3f0000000b0bb820 */ /* 0x000fe20000400000 */
[----:B------:R-:W-:Y:S01]  /*4090*/  FMNMX R5, R43, R10, !PT ;  /* 0x0000000a2b057209 */ /* 0x000fe20007800000 */
[--C-:B------:R-:W-:Y:S01]  /*40a0*/  FFMA R10, R36, UR24, -R123.reuse ;  /* 0x00000018240a7c23 */ /* 0x100fe2000800087b */
[--C-:B------:R-:W-:Y:S01]  /*40b0*/  FFMA R36, R48, UR24, -R123.reuse ;  /* 0x0000001830247c23 */ /* 0x100fe2000800087b */
[----:B------:R-:W1:Y:S01]  /*40c0*/  MUFU.EX2 R24, R24 ;  /* 0x0000001800187308 */ /* 0x000e620000000800 */
[----:B------:R-:W-:Y:S01]  /*40d0*/  FMNMX R14, R46, R5, !PT ;  /* 0x000000052e0e7209 */ /* 0x000fe20007800000 */
[----:B------:R-:W-:Y:S01]  /*40e0*/  @!P4 FMUL R8, R8, 0.5 ;  /* 0x3f0000000808c820 */ /* 0x000fe20000400000 */
[--C-:B------:R-:W-:Y:S01]  /*40f0*/  FFMA R45, R53, UR24, -R123.reuse ;  /* 0x00000018352d7c23 */ /* 0x100fe2000800087b */
[----:B------:R-:W-:Y:S01]  /*4100*/  @!P5 FMUL R13, R13, 0.5 ;  /* 0x3f0000000d0dd820 */ /* 0x000fe20000400000 */
[----:B------:R-:W-:Y:S01]  /*4110*/  FMNMX R5, R47, R14, !PT ;  /* 0x0000000e2f057209 */ /* 0x000fe20007800000 */
[--C-:B------:R-:W-:Y:S01]  /*4120*/  FFMA R41, R49, UR24, -R123.reuse ;  /* 0x0000001831297c23 */ /* 0x100fe2000800087b */
[--C-:B------:R-:W-:Y:S01]  /*4130*/  FFMA R49, R56, UR24, -R123.reuse ;  /* 0x0000001838317c23 */ /* 0x100fe2000800087b */
[----:B------:R-:W2:Y:S01]  /*4140*/  MUFU.EX2 R11, R11 ;  /* 0x0000000b000b7308 */ /* 0x000ea20000000800 */
[----:B------:R-:W-:Y:S01]  /*4150*/  FMNMX R14, R50, R5, !PT ;  /* 0x00000005320e7209 */ /* 0x000fe20007800000 */
[----:B------:R-:W-:Y:S01]  /*4160*/  @!P2 FMUL R28, R28, 0.5 ;  /* 0x3f0000001c1ca820 */ /* 0x000fe20000400000 */
[--C-:B------:R-:W-:Y:S01]  /*4170*/  FFMA R53, R60, UR24, -R123.reuse ;  /* 0x000000183c357c23 */ /* 0x100fe2000800087b */
[--C-:B------:R-:W-:Y:S01]  /*4180*/  FFMA R56, R73, UR24, -R123.reuse ;  /* 0x0000001849387c23 */ /* 0x100fe2000800087b */
[----:B------:R-:W-:Y:S01]  /*4190*/  FMNMX R5, R51, R14, !PT ;  /* 0x0000000e33057209 */ /* 0x000fe20007800000 */
[----:B------:R-:W-:Y:S01]  /*41a0*/  FFMA R73, R80, UR24, -R123 ;  /* 0x0000001850497c23 */ /* 0x000fe2000800087b */
[----:B------:R-:W-:Y:S01]  /*41b0*/  FMUL R12, R12, UR24 ;  /* 0x000000180c0c7c20 */ /* 0x000fe20008400000 */
[----:B------:R-:W3:Y:S01]  /*41c0*/  MUFU.EX2 R8, R8 ;  /* 0x0000000800087308 */ /* 0x000ee20000000800 */
[----:B-1----:R-:W-:Y:S01]  /*41d0*/  @!P6 FMUL R24, R24, R24 ;  /* 0x000000181818e220 */ /* 0x002fe20000400000 */
[----:B------:R-:W-:-:S02]  /*41e0*/  FSETP.GEU.AND P6, PT, R15, -126, PT ;  /* 0xc2fc00000f00780b */ /* 0x000fc40003fce000 */
[----:B------:R-:W-:-:S04]  /*41f0*/  FMNMX R14, R54, R5, !PT ;  /* 0x00000005360e7209 */ /* 0x000fc80007800000 */
[----:B------:R-:W1:Y:S01]  /*4200*/  MUFU.EX2 R13, R13 ;  /* 0x0000000d000d7308 */ /* 0x000e620000000800 */
[----:B--2---:R-:W-:Y:S01]  /*4210*/  @!P3 FMUL R11, R11, R11 ;  /* 0x0000000b0b0bb220 */ /* 0x004fe20000400000 */
[----:B------:R-:W-:Y:S02]  /*4220*/  FSETP.GEU.AND P3, PT, R10, -126, PT ;  /* 0xc2fc00000a00780b */ /* 0x000fe40003f6e000 */
[----:B------:R-:W-:Y:S01]  /*4230*/  FMNMX R5, R55, R14, !PT ;  /* 0x0000000e37057209 */ /* 0x000fe20007800000 */
[----:B------:R-:W-:Y:S02]  /*4240*/  FFMA R14, R44, UR24, -R123 ;  /* 0x000000182c0e7c23 */ /* 0x000fe4000800087b */
[----:B------:R-:W-:Y:S01]  /*4250*/  @!P6 FMUL R15, R15, 0.5 ;  /* 0x3f0000000f0fe820 */ /* 0x000fe20000400000 */
[----:B------:R-:W2:Y:S01]  /*4260*/  MUFU.EX2 R28, R28 ;  /* 0x0000001c001c7308 */ /* 0x000ea20000000800 */
[----:B---3--:R-:W-:Y:S01]  /*4270*/  @!P4 FMUL R8, R8, R8 ;  /* 0x000000080808c220 */ /* 0x008fe20000400000 */
[----:B------:R-:W-:-:S02]  /*4280*/  FSETP.GEU.AND P4, PT, R21, -126, PT ;  /* 0xc2fc00001500780b */ /* 0x000fc40003f8e000 */
[----:B------:R-:W-:-:S03]  /*4290*/  FMNMX R20, R58, R5, !PT ;  /* 0x000000053a147209 */ /* 0x000fc60007800000 */
[----:B------:R-:W-:Y:S01]  /*42a0*/  @!P3 FMUL R10, R10, 0.5 ;  /* 0x3f0000000a0ab820 */ /* 0x000fe20000400000 */
[----:B------:R-:W3:Y:S01]  /*42b0*/  MUFU.EX2 R15, R15 ;  /* 0x0000000f000f7308 */ /* 0x000ee20000000800 */
[----:B-1----:R-:W-:Y:S01]  /*42c0*/  @!P5 FMUL R13, R13, R13 ;  /* 0x0000000d0d0dd220 */ /* 0x002fe20000400000 */
[----:B------:R-:W-:Y:S02]  /*42d0*/  FSETP.GEU.AND P5, PT, R32, -126, PT ;  /* 0xc2fc00002000780b */ /* 0x000fe40003fae000 */
[----:B------:R-:W-:-:S03]  /*42e0*/  FMNMX R5, R59, R20, !PT ;  /* 0x000000143b057209 */ /* 0x000fc60007800000 */
[----:B------:R-:W-:Y:S01]  /*42f0*/  @!P4 FMUL R21, R21, 0.5 ;  /* 0x3f0000001515c820 */ /* 0x000fe20000400000 */
[----:B------:R-:W1:Y:S01]  /*4300*/  MUFU.EX2 R10, R10 ;  /* 0x0000000a000a7308 */ /* 0x000e620000000800 */
[----:B--2---:R-:W-:Y:S01]  /*4310*/  @!P2 FMUL R28, R28, R28 ;  /* 0x0000001c1c1ca220 */ /* 0x004fe20000400000 */
[----:B------:R-:W-:Y:S02]  /*4320*/  FSETP.GEU.AND P2, PT, R33, -126, PT ;  /* 0xc2fc00002100780b */ /* 0x000fe40003f4e000 */
[----:B------:R-:W-:-:S03]  /*4330*/  FMNMX R20, R62, R5, !PT ;  /* 0x000000053e147209 */ /* 0x000fc60007800000 */
[----:B------:R-:W-:Y:S01]  /*4340*/  @!P5 FMUL R32, R32, 0.5 ;  /* 0x3f0000002020d820 */ /* 0x000fe20000400000 */
[----:B------:R-:W2:Y:S01]  /*4350*/  MUFU.EX2 R21, R21 ;  /* 0x0000001500157308 */ /* 0x000ea20000000800 */
[----:B---3--:R-:W-:Y:S01]  /*4360*/  @!P6 FMUL R15, R15, R15 ;  /* 0x0000000f0f0fe220 */ /* 0x008fe20000400000 */
[----:B------:R-:W-:Y:S02]  /*4370*/  FSETP.GEU.AND P6, PT, R14, -126, PT ;  /* 0xc2fc00000e00780b */ /* 0x000fe40003fce000 */
        /* <DEDUP_REMOVED lines=10> */
[----:B------:R-:W-:Y:S01]  /*4420*/  FMNMX R5, R67, R20, !PT ;  /* 0x0000001443057209 */ /* 0x000fe20007800000 */
[--C-:B------:R-:W-:Y:S01]  /*4430*/  FFMA R20, R52, UR24, -R123.reuse ;  /* 0x0000001834147c23 */ /* 0x100fe2000800087b */
[--C-:B------:R-:W-:Y:S01]  /*4440*/  FFMA R52, R69, UR24, -R123.reuse ;  /* 0x0000001845347c23 */ /* 0x100fe2000800087b */
[----:B------:R-:W-:Y:S01]  /*4450*/  @!P3 FMUL R37, R37, 0.5 ;  /* 0x3f0000002525b820 */ /* 0x000fe20000400000 */
[----:B------:R-:W2:Y:S01]  /*4460*/  MUFU.EX2 R14, R14 ;  /* 0x0000000e000e7308 */ /* 0x000ea20000000800 */
[----:B---3--:R-:W-:Y:S01]  /*4470*/  @!P5 FMUL R32, R32, R32 ;  /* 0x000000202020d220 */ /* 0x008fe20000400000 */
[----:B------:R-:W-:Y:S01]  /*4480*/  FSETP.GEU.AND P5, PT, R41, -126, PT ;  /* 0xc2fc00002900780b */ /* 0x000fe20003fae000 */
[----:B------:R-:W-:Y:S01]  /*4490*/  FFMA R69, R76, UR24, -R123 ;  /* 0x000000184c457c23 */ /* 0x000fe2000800087b */
[----:B------:R-:W-:-:S03]  /*44a0*/  FMNMX R40, R70, R5, !PT ;  /* 0x0000000546287209 */ /* 0x000fc60007800000 */
[----:B------:R-:W-:Y:S01]  /*44b0*/  @!P4 FMUL R36, R36, 0.5 ;  /* 0x3f0000002424c820 */ /* 0x000fe20000400000 */
[----:B------:R-:W3:Y:S01]  /*44c0*/  MUFU.EX2 R37, R37 ;  /* 0x0000002500257308 */ /* 0x000ee20000000800 */
[----:B------:R-:W-:Y:S01]  /*44d0*/  FMNMX R5, R71, R40, !PT ;  /* 0x0000002847057209 */ /* 0x000fe20007800000 */
[----:B-1----:R-:W-:Y:S01]  /*44e0*/  @!P2 FMUL R33, R33, R33 ;  /* 0x000000212121a220 */ /* 0x002fe20000400000 */
[----:B------:R-:W-:Y:S02]  /*44f0*/  FSETP.GEU.AND P2, PT, R20, -126, PT ;  /* 0xc2fc00001400780b */ /* 0x000fe40003f4e000 */
[----:B------:R-:W-:Y:S02]  /*4500*/  FMNMX R40, R74, R5, !PT ;  /* 0x000000054a287209 */ /* 0x000fe40007800000 */
[----:B------:R-:W-:Y:S01]  /*4510*/  @!P5 FMUL R41, R41, 0.5 ;  /* 0x3f0000002929d820 */ /* 0x000fe20000400000 */
[----:B------:R-:W1:Y:S01]  /*4520*/  MUFU.EX2 R36, R36 ;  /* 0x0000002400247308 */ /* 0x000e620000000800 */
[----:B--2---:R-:W-:Y:S01]  /*4530*/  @!P6 FMUL R14, R14, R14 ;  /* 0x0000000e0e0ee220 */ /* 0x004fe20000400000 */
[----:B------:R-:W-:-:S02]  /*4540*/  FSETP.GEU.AND P6, PT, R45, -126, PT ;  /* 0xc2fc00002d00780b */ /* 0x000fc40003fce000 */
[----:B------:R-:W-:Y:S01]  /*4550*/  FMNMX R5, R75, R40, !PT ;  /* 0x000000284b057209 */ /* 0x000fe20007800000 */
[--C-:B------:R-:W-:Y:S01]  /*4560*/  FFMA R40, R57, UR24, -R123.reuse ;  /* 0x0000001839287c23 */ /* 0x100fe2000800087b */
[----:B------:R-:W-:Y:S02]  /*4570*/  FFMA R57, R64, UR24, -R123 ;  /* 0x0000001840397c23 */ /* 0x000fe4000800087b */
[----:B------:R-:W2:Y:S01]  /*4580*/  MUFU.EX2 R41, R41 ;  /* 0x0000002900297308 */ /* 0x000ea20000000800 */
[----:B---3--:R-:W-:Y:S01]  /*4590*/  @!P3 FMUL R37, R37, R37 ;  /* 0x000000252525b220 */ /* 0x008fe20000400000 */
[----:B------:R-:W-:Y:S01]  /*45a0*/  FSETP.GEU.AND P3, PT, R49, -126, PT ;  /* 0xc2fc00003100780b */ /* 0x000fe20003f6e000 */
[----:B------:R-:W-:Y:S01]  /*45b0*/  @!P2 FMUL R20, R20, 0.5 ;  /* 0x3f0000001414a820 */ /* 0x000fe20000400000 */
[----:B------:R-:W-:-:S03]  /*45c0*/  FMNMX R44, R78, R5, !PT ;  /* 0x000000054e2c7209 */ /* 0x000fc60007800000 */
[----:B------:R-:W-:Y:S01]  /*45d0*/  @!P6 FMUL R45, R45, 0.5 ;  /* 0x3f0000002d2de820 */ /* 0x000fe20000400000 */
[----:B------:R-:W-:Y:S01]  /*45e0*/  FMNMX R5, R79, R44, !PT ;  /* 0x0000002c4f057209 */ /* 0x000fe20007800000 */
[----:B------:R-:W3:Y:S01]  /*45f0*/  MUFU.EX2 R20, R20 ;  /* 0x0000001400147308 */ /* 0x000ee20000000800 */
[----:B-1----:R-:W-:Y:S01]  /*4600*/  @!P4 FMUL R36, R36, R36 ;  /* 0x000000242424c220 */ /* 0x002fe20000400000 */
[----:B------:R-:W-:Y:S02]  /*4610*/  FSETP.GEU.AND P4, PT, R40, -126, PT ;  /* 0xc2fc00002800780b */ /* 0x000fe40003f8e000 */
[----:B------:R-:W-:Y:S02]  /*4620*/  FMNMX R44, R82, R5, !PT ;  /* 0x00000005522c7209 */ /* 0x000fe40007800000 */
[----:B------:R-:W-:Y:S02]  /*4630*/  @!P3 FMUL R49, R49, 0.5 ;  /* 0x3f0000003131b820 */ /* 0x000fe40000400000 */
[----:B------:R-:W1:Y:S01]  /*4640*/  MUFU.EX2 R45, R45 ;  /* 0x0000002d002d7308 */ /* 0x000e620000000800 */
[----:B--2---:R-:W-:Y:S01]  /*4650*/  @!P5 FMUL R41, R41, R41 ;  /* 0x000000292929d220 */ /* 0x004fe20000400000 */
[----:B------:R-:W-:Y:S01]  /*4660*/  FMNMX R5, R83, R44, !PT ;  /* 0x0000002c53057209 */ /* 0x000fe20007800000 */
[--C-:B------:R-:W-:Y:S01]  /*4670*/  FFMA R44, R61, UR24, -R123.reuse ;  /* 0x000000183d2c7c23 */ /* 0x100fe2000800087b */
[----:B------:R-:W-:Y:S01]  /*4680*/  FSETP.GEU.AND P5, PT, R53, -126, PT ;  /* 0xc2fc00003500780b */ /* 0x000fe20003fae000 */
[--C-:B------:R-:W-:Y:S01]  /*4690*/  FFMA R61, R68, UR24, -R123.reuse ;  /* 0x00000018443d7c23 */ /* 0x100fe2000800087b */
[----:B------:R-:W-:Y:S01]  /*46a0*/  FMNMX R48, R86, R5, !PT ;  /* 0x0000000556307209 */ /* 0x000fe20007800000 */
[----:B------:R-:W-:Y:S01]  /*46b0*/  @!P4 FMUL R40, R40, 0.5 ;  /* 0x3f0000002828c820 */ /* 0x000fe20000400000 */
[----:B------:R-:W2:Y:S01]  /*46c0*/  MUFU.EX2 R49, R49 ;  /* 0x0000003100317308 */ /* 0x000ea20000000800 */
[----:B---3--:R-:W-:Y:S01]  /*46d0*/  @!P2 FMUL R20, R20, R20 ;  /* 0x000000141414a220 */ /* 0x008fe20000400000 */
[----:B------:R-:W-:Y:S01]  /*46e0*/  FMNMX R5, R87, R48, !PT ;  /* 0x0000003057057209 */ /* 0x000fe20007800000 */
[--C-:B------:R-:W-:Y:S01]  /*46f0*/  FFMA R48, R65, UR24, -R123.reuse ;  /* 0x0000001841307c23 */ /* 0x100fe2000800087b */
[----:B------:R-:W-:Y:S01]  /*4700*/  FSETP.GEU.AND P2, PT, R44, -126, PT ;  /* 0xc2fc00002c00780b */ /* 0x000fe20003f4e000 */
[--C-:B------:R-:W-:Y:S01]  /*4710*/  FFMA R65, R72, UR24, -R123.reuse ;  /* 0x0000001848417c23 */ /* 0x100fe2000800087b */
[----:B------:R-:W-:Y:S01]  /*4720*/  FFMA R68, R85, UR24, -R123 ;  /* 0x0000001855447c23 */ /* 0x000fe2000800087b */
[----:B------:R-:W3:Y:S01]  /*4730*/  SHFL.BFLY PT, R60, R5, 0x1, 0x1f ;  /* 0x0c201f00053c7f89 */ /* 0x000ee200000e0000 */
[----:B------:R-:W4:Y:S01]  /*4740*/  MUFU.EX2 R40, R40 ;  /* 0x0000002800287308 */ /* 0x000f220000000800 */
[----:B-1----:R-:W-:Y:S01]  /*4750*/  @!P6 FMUL R45, R45, R45 ;  /* 0x0000002d2d2de220 */ /* 0x002fe20000400000 */
[----:B------:R-:W-:Y:S01]  /*4760*/  FSETP.GEU.AND P6, PT, R57, -126, PT ;  /* 0xc2fc00003900780b */ /* 0x000fe20003fce000 */
[----:B------:R-:W-:Y:S01]  /*4770*/  @!P5 FMUL R53, R53, 0.5 ;  /* 0x3f0000003535d820 */ /* 0x000fe20000400000 */
[----:B--2---:R-:W-:Y:S01]  /*4780*/  @!P3 FMUL R49, R49, R49 ;  /* 0x000000313131b220 */ /* 0x004fe20000400000 */
[----:B------:R-:W-:-:S04]  /*4790*/  FSETP.GEU.AND P3, PT, R48, -126, PT ;  /* 0xc2fc00003000780b */ /* 0x000fc80003f6e000 */
[----:B------:R-:W1:Y:S01]  /*47a0*/  MUFU.EX2 R53, R53 ;  /* 0x0000003500357308 */ /* 0x000e620000000800 */
[----:B------:R-:W-:-:S05]  /*47b0*/  @!P2 FMUL R44, R44, 0.5 ;  /* 0x3f0000002c2ca820 */ /* 0x000fca0000400000 */
[----:B------:R-:W-:Y:S01]  /*47c0*/  @!P6 FMUL R57, R57, 0.5 ;  /* 0x3f0000003939e820 */ /* 0x000fe20000400000 */
[----:B----4-:R-:W-:Y:S01]  /*47d0*/  @!P4 FMUL R40, R40, R40 ;  /* 0x000000282828c220 */ /* 0x010fe20000400000 */
[----:B------:R-:W-:Y:S01]  /*47e0*/  FSETP.GEU.AND P4, PT, R61, -126, PT ;  /* 0xc2fc00003d00780b */ /* 0x000fe20003f8e000 */
[----:B------:R-:W2:Y:S01]  /*47f0*/  MUFU.EX2 R44, R44 ;  /* 0x0000002c002c7308 */ /* 0x000ea20000000800 */
[----:B------:R-:W-:Y:S01]  /*4800*/  @!P3 FMUL R48, R48, 0.5 ;  /* 0x3f0000003030b820 */ /* 0x000fe20000400000 */
[----:B---3--:R-:W-:Y:S01]  /*4810*/  FMNMX R5, R5, R60, !PT ;  /* 0x0000003c05057209 */ /* 0x008fe20007800000 */
[--C-:B------:R-:W-:Y:S01]  /*4820*/  FFMA R60, R77, UR24, -R123.reuse ;  /* 0x000000184d3c7c23 */ /* 0x100fe2000800087b */
[----:B------:R-:W-:-:S04]  /*4830*/  FFMA R77, R84, UR24, -R123 ;  /* 0x00000018544d7c23 */ /* 0x000fc8000800087b */
[----:B------:R-:W3:Y:S01]  /*4840*/  MUFU.EX2 R57, R57 ;  /* 0x0000003900397308 */ /* 0x000ee20000000800 */
[----:B-1----:R-:W-:Y:S01]  /*4850*/  @!P5 FMUL R53, R53, R53 ;  /* 0x000000353535d220 */ /* 0x002fe20000400000 */
[----:B------:R-:W-:Y:S01]  /*4860*/  FSETP.GEU.AND P5, PT, R52, -126, PT ;  /* 0xc2fc00003400780b */ /* 0x000fe20003fae000 */
[----:B------:R-:W1:Y:S01]  /*4870*/  SHFL.BFLY PT, R64, R5, 0x2, 0x1f ;  /* 0x0c401f0005407f89 */ /* 0x000e6200000e0000 */
[----:B------:R-:W-:-:S04]  /*4880*/  @!P4 FMUL R61, R61, 0.5 ;  /* 0x3f0000003d3dc820 */ /* 0x000fc80000400000 */
[----:B------:R-:W4:Y:S01]  /*4890*/  MUFU.EX2 R48, R48 ;  /* 0x0000003000307308 */ /* 0x000f220000000800 */
[----:B--2---:R-:W-:Y:S01]  /*48a0*/  @!P2 FMUL R44, R44, R44 ;  /* 0x0000002c2c2ca220 */ /* 0x004fe20000400000 */
[----:B------:R-:W-:-:S05]  /*48b0*/  FSETP.GEU.AND P2, PT, R65, -126, PT ;  /* 0xc2fc00004100780b */ /* 0x000fca0003f4e000 */
[----:B------:R-:W-:Y:S01]  /*48c0*/  @!P5 FMUL R52, R52, 0.5 ;  /* 0x3f0000003434d820 */ /* 0x000fe20000400000 */
[----:B------:R-:W2:Y:S01]  /*48d0*/  MUFU.EX2 R61, R61 ;  /* 0x0000003d003d7308 */ /* 0x000ea20000000800 */
[----:B---3--:R-:W-:Y:S01]  /*48e0*/  @!P6 FMUL R57, R57, R57 ;  /* 0x000000393939e220 */ /* 0x008fe20000400000 */
[----:B------:R-:W-:-:S03]  /*48f0*/  FSETP.GEU.AND P6, PT, R56, -126, PT ;  /* 0xc2fc00003800780b */ /* 0x000fc60003fce000 */
[----:B------:R-:W-:Y:S01]  /*4900*/  FADD R9, R28, R57 ;  /* 0x000000391c097221 */ /* 0x000fe20000000000 */
[----:B------:R-:W-:Y:S01]  /*4910*/  F2FP.F16.F32.PACK_AB R28, R15, R28 ;  /* 0x0000001c0f1c723e */ /* 0x000fe200000000ff */
[----:B------:R-:W-:Y:S01]  /*4920*/  @!P2 FMUL R65, R65, 0.5 ;  /* 0x3f0000004141a820 */ /* 0x000fe20000400000 */
[----:B------:R-:W3:Y:S01]  /*4930*/  MUFU.EX2 R52, R52 ;  /* 0x0000003400347308 */ /* 0x000ee20000000800 */
[----:B----4-:R-:W-:Y:S01]  /*4940*/  @!P3 FMUL R48, R48, R48 ;  /* 0x000000303030b220 */ /* 0x010fe20000400000 */
[----:B------:R-:W-:Y:S02]  /*4950*/  FSETP.GEU.AND P3, PT, R69, -126, PT ;  /* 0xc2fc00004500780b */ /* 0x000fe40003f6e000 */
[----:B-1----:R-:W-:Y:S01]  /*4960*/  FMNMX R5, R5, R64, !PT ;  /* 0x0000004005057209 */ /* 0x002fe20007800000 */
[----:B------:R-:W-:Y:S02]  /*4970*/  FFMA R64, R81, UR24, -R123 ;  /* 0x0000001851407c23 */ /* 0x000fe4000800087b */
[----:B------:R-:W-:Y:S01]  /*4980*/  @!P6 FMUL R56, R56, 0.5 ;  /* 0x3f0000003838e820 */ /* 0x000fe20000400000 */
[----:B------:R-:W1:Y:S01]  /*4990*/  MUFU.EX2 R65, R65 ;  /* 0x0000004100417308 */ /* 0x000e620000000800 */
[----:B--2---:R-:W-:Y:S01]  /*49a0*/  @!P4 FMUL R61, R61, R61 ;  /* 0x0000003d3d3dc220 */ /* 0x004fe20000400000 */
[----:B------:R-:W-:-:S05]  /*49b0*/  FSETP.GEU.AND P4, PT, R60, -126, PT ;  /* 0xc2fc00003c00780b */ /* 0x000fca0003f8e000 */
[----:B------:R-:W-:Y:S01]  /*49c0*/  @!P3 FMUL R69, R69, 0.5 ;  /* 0x3f0000004545b820 */ /* 0x000fe20000400000 */
[----:B------:R-:W2:Y:S01]  /*49d0*/  MUFU.EX2 R56, R56 ;  /* 0x0000003800387308 */ /* 0x000ea20000000800 */
[----:B---3--:R-:W-:Y:S01]  /*49e0*/  @!P5 FMUL R52, R52, R52 ;  /* 0x000000343434d220 */ /* 0x008fe20000400000 */
[----:B------:R-:W-:-:S05]  /*49f0*/  FSETP.GEU.AND P5, PT, R73, -126, PT ;  /* 0xc2fc00004900780b */ /* 0x000fca0003fae000 */
[----:B------:R-:W-:Y:S01]  /*4a00*/  @!P4 FMUL R60, R60, 0.5 ;  /* 0x3f0000003c3cc820 */ /* 0x000fe20000400000 */
[----:B------:R-:W3:Y:S01]  /*4a10*/  MUFU.EX2 R69, R69 ;  /* 0x0000004500457308 */ /* 0x000ee20000000800 */
[----:B-1----:R-:W-:Y:S01]  /*4a20*/  @!P2 FMUL R65, R65, R65 ;  /* 0x000000414141a220 */ /* 0x002fe20000400000 */
[----:B------:R-:W-:-:S04]  /*4a30*/  FSETP.NEU.AND P2, PT, R5, -INF , PT ;  /* 0xff8000000500780b */ /* 0x000fc80003f4d000 */
[----:B------:R-:W-:Y:S01]  /*4a40*/  FSEL R72, R5, RZ, P2 ;  /* 0x000000ff05487208 */ /* 0x000fe20001000000 */
[----:B------:R-:W-:Y:S01]  /*4a50*/  @!P5 FMUL R73, R73, 0.5 ;  /* 0x3f0000004949d820 */ /* 0x000fe20000400000 */
[----:B------:R-:W1:Y:S01]  /*4a60*/  MUFU.EX2 R60, R60 ;  /* 0x0000003c003c7308 */ /* 0x000e620000000800 */
[----:B--2---:R-:W-:Y:S01]  /*4a70*/  @!P6 FMUL R56, R56, R56 ;  /* 0x000000383838e220 */ /* 0x004fe20000400000 */
[----:B------:R-:W-:Y:S01]  /*4a80*/  FSETP.GEU.AND P6, PT, R64, -126, PT ;  /* 0xc2fc00004000780b */ /* 0x000fe20003fce000 */
[C---:B------:R-:W-:Y:S01]  /*4a90*/  FMUL R76, R72.reuse, UR24 ;  /* 0x00000018484c7c20 */ /* 0x040fe20008400000 */
[----:B------:R-:W-:Y:S01]  /*4aa0*/  FSETP.GEU.AND P2, PT, R77, -126, PT ;  /* 0xc2fc00004d00780b */ /* 0x000fe20003f4e000 */
[----:B------:R-:W-:Y:S01]  /*4ab0*/  FADD R123, -R72, R7 ;  /* 0x00000007487b7221 */ /* 0x000fe20000000100 */
[----:B------:R-:W-:Y:S01]  /*4ac0*/  FADD R7, R24, R49 ;  /* 0x0000003118077221 */ /* 0x000fe20000000000 */
[--C-:B------:R-:W-:Y:S01]  /*4ad0*/  FFMA R25, R26, UR24, -R76.reuse ;  /* 0x000000181a197c23 */ /* 0x100fe2000800084c */
[----:B------:R-:W2:Y:S01]  /*4ae0*/  MUFU.EX2 R73, R73 ;  /* 0x0000004900497308 */ /* 0x000ea20000000800 */
[----:B---3--:R-:W-:Y:S01]  /*4af0*/  @!P3 FMUL R69, R69, R69 ;  /* 0x000000454545b220 */ /* 0x008fe20000400000 */
[----:B------:R-:W-:Y:S01]  /*4b00*/  FSETP.GEU.AND P3, PT, R68, -126, PT ;  /* 0xc2fc00004400780b */ /* 0x000fe20003f6e000 */
[--C-:B------:R-:W-:Y:S01]  /*4b10*/  FFMA R26, R27, UR24, -R76.reuse ;  /* 0x000000181b1a7c23 */ /* 0x100fe2000800084c */
[--C-:B------:R-:W-:Y:S01]  /*4b20*/  FFMA R27, R30, UR24, -R76.reuse ;  /* 0x000000181e1b7c23 */ /* 0x100fe2000800084c */
[--C-:B------:R-:W-:Y:S01]  /*4b30*/  FFMA R29, R34, UR24, -R76.reuse ;  /* 0x00000018221d7c23 */ /* 0x100fe2000800084c */
[--C-:B------:R-:W-:Y:S01]  /*4b40*/  FFMA R31, R31, UR24, -R76.reuse ;  /* 0x000000181f1f7c23 */ /* 0x100fe2000800084c */
[----:B------:R-:W-:Y:S01]  /*4b50*/  @!P6 FMUL R64, R64, 0.5 ;  /* 0x3f0000004040e820 */ /* 0x000fe20000400000 */
[--C-:B------:R-:W-:Y:S01]  /*4b60*/  FFMA R35, R35, UR24, -R76.reuse ;  /* 0x0000001823237c23 */ /* 0x100fe2000800084c */
[----:B-1----:R-:W-:Y:S01]  /*4b70*/  @!P4 FMUL R60, R60, R60 ;  /* 0x0000003c3c3cc220 */ /* 0x002fe20000400000 */
[----:B------:R-:W-:Y:S01]  /*4b80*/  FSETP.GEU.AND P4, PT, R25, -126, PT ;  /* 0xc2fc00001900780b */ /* 0x000fe20003f8e000 */
[----:B------:R-:W-:Y:S01]  /*4b90*/  @!P2 FMUL R77, R77, 0.5 ;  /* 0x3f0000004d4da820 */ /* 0x000fe20000400000 */
[--C-:B------:R-:W-:Y:S01]  /*4ba0*/  FFMA R39, R39, UR24, -R76.reuse ;  /* 0x0000001827277c23 */ /* 0x100fe2000800084c */
[----:B------:R-:W1:Y:S01]  /*4bb0*/  MUFU.EX2 R64, R64 ;  /* 0x0000004000407308 */ /* 0x000e620000000800 */
[--C-:B------:R-:W-:Y:S01]  /*4bc0*/  FFMA R43, R43, UR24, -R76.reuse ;  /* 0x000000182b2b7c23 */ /* 0x100fe2000800084c */
[----:B------:R-:W-:Y:S01]  /*4bd0*/  @!P3 FMUL R68, R68, 0.5 ;  /* 0x3f0000004444b820 */ /* 0x000fe20000400000 */
[--C-:B------:R-:W-:Y:S01]  /*4be0*/  FFMA R80, R42, UR24, -R76.reuse ;  /* 0x000000182a507c23 */ /* 0x100fe2000800084c */
[----:B--2---:R-:W-:Y:S01]  /*4bf0*/  @!P5 FMUL R73, R73, R73 ;  /* 0x000000494949d220 */ /* 0x004fe20000400000 */
[----:B------:R-:W-:Y:S01]  /*4c00*/  FSETP.GEU.AND P5, PT, R26, -126, PT ;  /* 0xc2fc00001a00780b */ /* 0x000fe20003fae000 */
[--C-:B------:R-:W-:Y:S01]  /*4c10*/  FFMA R46, R46, UR24, -R76.reuse ;  /* 0x000000182e2e7c23 */ /* 0x100fe2000800084c */
[--C-:B------:R-:W-:Y:S01]  /*4c20*/  FFMA R47, R47, UR24, -R76.reuse ;  /* 0x000000182f2f7c23 */ /* 0x100fe2000800084c */
[----:B------:R-:W2:Y:S01]  /*4c30*/  MUFU.EX2 R68, R68 ;  /* 0x0000004400447308 */ /* 0x000ea20000000800 */
[--C-:B------:R-:W-:Y:S01]  /*4c40*/  FFMA R50, R50, UR24, -R76.reuse ;  /* 0x0000001832327c23 */ /* 0x100fe2000800084c */
[----:B------:R-:W-:Y:S01]  /*4c50*/  @!P4 FMUL R25, R25, 0.5 ;  /* 0x3f0000001919c820 */ /* 0x000fe20000400000 */
[--C-:B------:R-:W-:Y:S01]  /*4c60*/  FFMA R54, R54, UR24, -R76.reuse ;  /* 0x0000001836367c23 */ /* 0x100fe2000800084c */
[--C-:B------:R-:W-:Y:S01]  /*4c70*/  FFMA R58, R58, UR24, -R76.reuse ;  /* 0x000000183a3a7c23 */ /* 0x100fe2000800084c */
[--C-:B------:R-:W-:Y:S01]  /*4c80*/  FFMA R59, R59, UR24, -R76.reuse ;  /* 0x000000183b3b7c23 */ /* 0x100fe2000800084c */
[--C-:B------:R-:W-:Y:S01]  /*4c90*/  FFMA R63, R63, UR24, -R76.reuse ;  /* 0x000000183f3f7c23 */ /* 0x100fe2000800084c */
[--C-:B------:R-:W-:Y:S01]  /*4ca0*/  FFMA R67, R67, UR24, -R76.reuse ;  /* 0x0000001843437c23 */ /* 0x100fe2000800084c */
[----:B------:R-:W3:Y:S01]  /*4cb0*/  MUFU.EX2 R77, R77 ;  /* 0x0000004d004d7308 */ /* 0x000ee20000000800 */
[----:B-1----:R-:W-:Y:S01]  /*4cc0*/  @!P6 FMUL R64, R64, R64 ;  /* 0x000000404040e220 */ /* 0x002fe20000400000 */
[----:B------:R-:W-:Y:S01]  /*4cd0*/  FSETP.GEU.AND P6, PT, R27, -126, PT ;  /* 0xc2fc00001b00780b */ /* 0x000fe20003fce000 */
[----:B------:R-:W-:Y:S01]  /*4ce0*/  @!P5 FMUL R26, R26, 0.5 ;  /* 0x3f0000001a1ad820 */ /* 0x000fe20000400000 */
[--C-:B------:R-:W-:Y:S01]  /*4cf0*/  FFMA R75, R75, UR24, -R76.reuse ;  /* 0x000000184b4b7c23 */ /* 0x100fe2000800084c */
[--C-:B------:R-:W-:Y:S01]  /*4d00*/  FFMA R82, R82, UR24, -R76.reuse ;  /* 0x0000001852527c23 */ /* 0x100fe2000800084c */
[--C-:B------:R-:W-:Y:S01]  /*4d10*/  FFMA R83, R83, UR24, -R76.reuse ;  /* 0x0000001853537c23 */ /* 0x100fe2000800084c */
[--C-:B------:R-:W-:Y:S01]  /*4d20*/  FFMA R71, R71, UR24, -R76.reuse ;  /* 0x0000001847477c23 */ /* 0x100fe2000800084c */
[----:B------:R-:W1:Y:S01]  /*4d30*/  MUFU.EX2 R25, R25 ;  /* 0x0000001900197308 */ /* 0x000e620000000800 */
[----:B--2---:R-:W-:Y:S01]  /*4d40*/  @!P3 FMUL R68, R68, R68 ;  /* 0x000000444444b220 */ /* 0x004fe20000400000 */
[----:B------:R-:W-:Y:S01]  /*4d50*/  FSETP.GEU.AND P3, PT, R29, -126, PT ;  /* 0xc2fc00001d00780b */ /* 0x000fe20003f6e000 */
[--C-:B------:R-:W-:Y:S01]  /*4d60*/  FFMA R79, R79, UR24, -R76.reuse ;  /* 0x000000184f4f7c23 */ /* 0x100fe2000800084c */
[----:B------:R-:W-:Y:S01]  /*4d70*/  FFMA R86, R86, UR24, -R76 ;  /* 0x0000001856567c23 */ /* 0x000fe2000800084c */
[----:B------:R-:W-:Y:S01]  /*4d80*/  FMUL R123, R123, UR24 ;  /* 0x000000187b7b7c20 */ /* 0x000fe20008400000 */
[----:B------:R-:W-:Y:S01]  /*4d90*/  F2FP.F16.F32.PACK_AB R24, R11, R24 ;  /* 0x000000180b18723e */ /* 0x000fe200000000ff */
[----:B------:R-:W-:Y:S01]  /*4da0*/  @!P6 FMUL R27, R27, 0.5 ;  /* 0x3f0000001b1be820 */ /* 0x000fe20000400000 */
[----:B------:R2:W4:Y:S01]  /*4db0*/  MUFU.EX2 R30, R26 ;  /* 0x0000001a001e7308 */ /* 0x0005220000000800 */
[----:B---3--:R-:W-:Y:S01]  /*4dc0*/  @!P2 FMUL R77, R77, R77 ;  /* 0x0000004d4d4da220 */ /* 0x008fe20000400000 */
[----:B------:R-:W-:-:S05]  /*4dd0*/  FSETP.GEU.AND P2, PT, R31, -126, PT ;  /* 0xc2fc00001f00780b */ /* 0x000fca0003f4e000 */
[----:B------:R-:W-:Y:S01]  /*4de0*/  @!P3 FMUL R29, R29, 0.5 ;  /* 0x3f0000001d1db820 */ /* 0x000fe20000400000 */
[----:B------:R-:W3:Y:S01]  /*4df0*/  MUFU.EX2 R27, R27 ;  /* 0x0000001b001b7308 */ /* 0x000ee20000000800 */
[----:B--2---:R-:W-:Y:S01]  /*4e00*/  FFMA R26, R38, UR24, -R76 ;  /* 0x00000018261a7c23 */ /* 0x004fe2000800084c */
[----:B-1----:R-:W-:Y:S01]  /*4e10*/  @!P4 FMUL R25, R25, R25 ;  /* 0x000000191919c220 */ /* 0x002fe20000400000 */
[----:B------:R-:W-:-:S04]  /*4e20*/  FSETP.GEU.AND P4, PT, R35, -126, PT ;  /* 0xc2fc00002300780b */ /* 0x000fc80003f8e000 */
[----:B------:R-:W-:Y:S01]  /*4e30*/  @!P2 FMUL R31, R31, 0.5 ;  /* 0x3f0000001f1fa820 */ /* 0x000fe20000400000 */
[----:B------:R-:W1:Y:S01]  /*4e40*/  MUFU.EX2 R29, R29 ;  /* 0x0000001d001d7308 */ /* 0x000e620000000800 */
[----:B----4-:R-:W-:Y:S01]  /*4e50*/  @!P5 FMUL R30, R30, R30 ;  /* 0x0000001e1e1ed220 */ /* 0x010fe20000400000 */
[----:B------:R-:W-:-:S06]  /*4e60*/  FSETP.GEU.AND P5, PT, R26, -126, PT ;  /* 0xc2fc00001a00780b */ /* 0x000fcc0003fae000 */
[----:B------:R-:W-:Y:S01]  /*4e70*/  @!P4 FMUL R35, R35, 0.5 ;  /* 0x3f0000002323c820 */ /* 0x000fe20000400000 */
[----:B---3--:R-:W-:Y:S01]  /*4e80*/  @!P6 FMUL R27, R27, R27 ;  /* 0x0000001b1b1be220 */ /* 0x008fe20000400000 */
[----:B------:R-:W-:Y:S01]  /*4e90*/  FSETP.GEU.AND P6, PT, R39, -126, PT ;  /* 0xc2fc00002700780b */ /* 0x000fe20003fce000 */
[----:B------:R-:W2:Y:S04]  /*4ea0*/  MUFU.EX2 R34, R31 ;  /* 0x0000001f00227308 */ /* 0x000ea80000000800 */
[----:B------:R-:W-:Y:S01]  /*4eb0*/  @!P5 FMUL R26, R26, 0.5 ;  /* 0x3f0000001a1ad820 */ /* 0x000fe20000400000 */
[----:B-1----:R-:W-:Y:S01]  /*4ec0*/  @!P3 FMUL R29, R29, R29 ;  /* 0x0000001d1d1db220 */ /* 0x002fe20000400000 */
[----:B------:R-:W-:Y:S02]  /*4ed0*/  FSETP.GEU.AND P3, PT, R43, -126, PT ;  /* 0xc2fc00002b00780b */ /* 0x000fe40003f6e000 */
[----:B------:R-:W1:Y:S04]  /*4ee0*/  MUFU.EX2 R38, R35 ;  /* 0x0000002300267308 */ /* 0x000e680000000800 */
[----:B------:R-:W-:-:S04]  /*4ef0*/  @!P6 FMUL R39, R39, 0.5 ;  /* 0x3f0000002727e820 */ /* 0x000fc80000400000 */
[----:B------:R3:W4:Y:S01]  /*4f00*/  MUFU.EX2 R31, R26 ;  /* 0x0000001a001f7308 */ /* 0x0007220000000800 */
[----:B--2---:R-:W-:Y:S01]  /*4f10*/  @!P2 FMUL R34, R34, R34 ;  /* 0x000000222222a220 */ /* 0x004fe20000400000 */
[----:B------:R-:W-:Y:S01]  /*4f20*/  FSETP.GEU.AND P2, PT, R80, -126, PT ;  /* 0xc2fc00005000780b */ /* 0x000fe20003f4e000 */
[----:B------:R-:W-:-:S05]  /*4f30*/  @!P3 FMUL R43, R43, 0.5 ;  /* 0x3f0000002b2bb820 */ /* 0x000fca0000400000 */
[----:B------:R2:W5:Y:S01]  /*4f40*/  MUFU.EX2 R42, R39 ;  /* 0x00000027002a7308 */ /* 0x0005620000000800 */
[----:B-1----:R-:W-:Y:S01]  /*4f50*/  @!P4 FMUL R38, R38, R38 ;  /* 0x000000262626c220 */ /* 0x002fe20000400000 */
[----:B------:R-:W-:Y:S01]  /*4f60*/  FSETP.GEU.AND P4, PT, R46, -126, PT ;  /* 0xc2fc00002e00780b */ /* 0x000fe20003f8e000 */
[----:B---3--:R-:W-:-:S04]  /*4f70*/  FFMA R26, R51, UR24, -R76 ;  /* 0x00000018331a7c23 */ /* 0x008fc8000800084c */
[----:B------:R-:W-:Y:S01]  /*4f80*/  @!P2 FMUL R80, R80, 0.5 ;  /* 0x3f0000005050a820 */ /* 0x000fe20000400000 */
[----:B------:R1:W3:Y:S01]  /*4f90*/  MUFU.EX2 R84, R43 ;  /* 0x0000002b00547308 */ /* 0x0002e20000000800 */
[----:B----4-:R-:W-:Y:S01]  /*4fa0*/  @!P5 FMUL R31, R31, R31 ;  /* 0x0000001f1f1fd220 */ /* 0x010fe20000400000 */
[----:B------:R-:W-:Y:S01]  /*4fb0*/  FSETP.GEU.AND P5, PT, R47, -126, PT ;  /* 0xc2fc00002f00780b */ /* 0x000fe20003fae000 */
[----:B--2---:R-:W-:-:S04]  /*4fc0*/  FFMA R39, R55, UR24, -R76 ;  /* 0x0000001837277c23 */ /* 0x004fc8000800084c */
[----:B------:R-:W-:Y:S01]  /*4fd0*/  @!P4 FMUL R46, R46, 0.5 ;  /* 0x3f0000002e2ec820 */ /* 0x000fe20000400000 */
[----:B------:R-:W2:Y:S01]  /*4fe0*/  MUFU.EX2 R35, R80 ;  /* 0x0000005000237308 */ /* 0x000ea20000000800 */
[----:B-----5:R-:W-:Y:S01]  /*4ff0*/  @!P6 FMUL R42, R42, R42 ;  /* 0x0000002a2a2ae220 */ /* 0x020fe20000400000 */
[----:B------:R-:W-:Y:S01]  /*5000*/  FSETP.GEU.AND P6, PT, R50, -126, PT ;  /* 0xc2fc00003200780b */ /* 0x000fe20003fce000 */
[----:B-1----:R-:W-:-:S04]  /*5010*/  FFMA R43, R70, UR24, -R76 ;  /* 0x00000018462b7c23 */ /* 0x002fc8000800084c */
[----:B------:R-:W-:Y:S01]  /*5020*/  @!P5 FMUL R47, R47, 0.5 ;  /* 0x3f0000002f2fd820 */ /* 0x000fe20000400000 */
[----:B------:R1:W4:Y:S01]  /*5030*/  MUFU.EX2 R81, R46 ;  /* 0x0000002e00517308 */ /* 0x0003220000000800 */
[----:B---3--:R-:W-:Y:S01]  /*5040*/  @!P3 FMUL R84, R84, R84 ;  /* 0x000000545454b220 */ /* 0x008fe20000400000 */
[----:B------:R-:W-:-:S05]  /*5050*/  FSETP.GEU.AND P3, PT, R54, -126, PT ;  /* 0xc2fc00003600780b */ /* 0x000fca0003f6e000 */
[----:B------:R-:W-:Y:S01]  /*5060*/  @!P6 FMUL R50, R50, 0.5 ;  /* 0x3f0000003232e820 */ /* 0x000fe20000400000 */
[----:B------:R-:W3:Y:S01]  /*5070*/  MUFU.EX2 R80, R47 ;  /* 0x0000002f00507308 */ /* 0x000ee20000000800 */
[----:B--2---:R-:W-:Y:S01]  /*5080*/  @!P2 FMUL R35, R35, R35 ;  /* 0x000000232323a220 */ /* 0x004fe20000400000 */
[----:B------:R-:W-:Y:S01]  /*5090*/  FSETP.GEU.AND P2, PT, R26, -126, PT ;  /* 0xc2fc00001a00780b */ /* 0x000fe20003f4e000 */
[----:B-1----:R-:W-:-:S04]  /*50a0*/  FADD R46, R33, R56 ;  /* 0x00000038212e7221 */ /* 0x002fc80000000000 */
[----:B------:R-:W-:Y:S01]  /*50b0*/  @!P3 FMUL R54, R54, 0.5 ;  /* 0x3f0000003636b820 */ /* 0x000fe20000400000 */
[----:B------:R1:W2:Y:S01]  /*50c0*/  MUFU.EX2 R51, R50 ;  /* 0x0000003200337308 */ /* 0x0002a20000000800 */
[----:B----4-:R-:W-:Y:S01]  /*50d0*/  @!P4 FMUL R81, R81, R81 ;  /* 0x000000515151c220 */ /* 0x010fe20000400000 */
[----:B------:R-:W-:-:S05]  /*50e0*/  FSETP.GEU.AND P4, PT, R39, -126, PT ;  /* 0xc2fc00002700780b */ /* 0x000fca0003f8e000 */
[----:B------:R-:W-:Y:S01]  /*50f0*/  @!P2 FMUL R26, R26, 0.5 ;  /* 0x3f0000001a1aa820 */ /* 0x000fe20000400000 */
[----:B------:R-:W4:Y:S01]  /*5100*/  MUFU.EX2 R55, R54 ;  /* 0x0000003600377308 */ /* 0x000f220000000800 */
[----:B---3--:R-:W-:Y:S01]  /*5110*/  @!P5 FMUL R80, R80, R80 ;  /* 0x000000505050d220 */ /* 0x008fe20000400000 */
[----:B------:R-:W-:Y:S01]  /*5120*/  FSETP.GEU.AND P5, PT, R58, -126, PT ;  /* 0xc2fc00003a00780b */ /* 0x000fe20003fae000 */
[----:B-1----:R-:W-:Y:S01]  /*5130*/  FADD R50, R36, R73 ;  /* 0x0000004924327221 */ /* 0x002fe20000000000 */
[----:B------:R-:W-:-:S03]  /*5140*/  F2FP.F16.F32.PACK_AB R36, R41, R36 ;  /* 0x000000242924723e */ /* 0x000fc600000000ff */
[----:B------:R-:W-:Y:S01]  /*5150*/  @!P4 FMUL R39, R39, 0.5 ;  /* 0x3f0000002727c820 */ /* 0x000fe20000400000 */
[----:B------:R1:W3:Y:S01]  /*5160*/  MUFU.EX2 R124, R26 ;  /* 0x0000001a007c7308 */ /* 0x0002e20000000800 */
[----:B--2---:R-:W-:Y:S01]  /*5170*/  @!P6 FMUL R51, R51, R51 ;  /* 0x000000333333e220 */ /* 0x004fe20000400000 */
[----:B------:R-:W-:Y:S01]  /*5180*/  FSETP.GEU.AND P6, PT, R59, -126, PT ;  /* 0xc2fc00003b00780b */ /* 0x000fe20003fce000 */
[----:B------:R-:W-:Y:S01]  /*5190*/  FADD R50, R9, R50 ;  /* 0x0000003209327221 */ /* 0x000fe20000000000 */
[----:B------:R-:W-:-:S03]  /*51a0*/  FADD R9, R10, R61 ;  /* 0x0000003d0a097221 */ /* 0x000fc60000000000 */
[----:B------:R-:W-:Y:S01]  /*51b0*/  @!P5 FMUL R58, R58, 0.5 ;  /* 0x3f0000003a3ad820 */ /* 0x000fe20000400000 */
[----:B------:R2:W5:Y:S01]  /*51c0*/  MUFU.EX2 R126, R39 ;  /* 0x00000027007e7308 */ /* 0x0005620000000800 */
[----:B-1----:R-:W-:Y:S01]  /*51d0*/  FFMA R26, R62, UR24, -R76 ;  /* 0x000000183e1a7c23 */ /* 0x002fe2000800084c */
[----:B----4-:R-:W-:Y:S01]  /*51e0*/  @!P3 FMUL R55, R55, R55 ;  /* 0x000000373737b220 */ /* 0x010fe20000400000 */
[----:B------:R-:W-:-:S04]  /*51f0*/  FSETP.GEU.AND P3, PT, R63, -126, PT ;  /* 0xc2fc00003f00780b */ /* 0x000fc80003f6e000 */
[----:B------:R-:W-:Y:S01]  /*5200*/  @!P6 FMUL R59, R59, 0.5 ;  /* 0x3f0000003b3be820 */ /* 0x000fe20000400000 */
[----:B------:R-:W1:Y:S01]  /*5210*/  MUFU.EX2 R62, R58 ;  /* 0x0000003a003e7308 */ /* 0x000e620000000800 */
[----:B--2---:R-:W-:Y:S01]  /*5220*/  FFMA R39, R66, UR24, -R76 ;  /* 0x0000001842277c23 */ /* 0x004fe2000800084c */
[----:B---3--:R-:W-:Y:S01]  /*5230*/  @!P2 FMUL R124, R124, R124 ;  /* 0x0000007c7c7ca220 */ /* 0x008fe20000400000 */
[----:B------:R-:W-:-:S05]  /*5240*/  FSETP.GEU.AND P2, PT, R26, -126, PT ;  /* 0xc2fc00001a00780b */ /* 0x000fca0003f4e000 */
[----:B------:R-:W2:Y:S01]  /*5250*/  MUFU.EX2 R59, R59 ;  /* 0x0000003b003b7308 */ /* 0x000ea20000000800 */
[----:B------:R-:W-:Y:S01]  /*5260*/  @!P3 FMUL R63, R63, 0.5 ;  /* 0x3f0000003f3fb820 */ /* 0x000fe20000400000 */
[----:B-----5:R-:W-:Y:S01]  /*5270*/  @!P4 FMUL R126, R126, R126 ;  /* 0x0000007e7e7ec220 */ /* 0x020fe20000400000 */
[----:B------:R-:W-:-:S05]  /*5280*/  FSETP.GEU.AND P4, PT, R39, -126, PT ;  /* 0xc2fc00002700780b */ /* 0x000fca0003f8e000 */
[----:B------:R-:W3:Y:S01]  /*5290*/  MUFU.EX2 R63, R63 ;  /* 0x0000003f003f7308 */ /* 0x000ee20000000800 */
[----:B-1----:R-:W-:Y:S01]  /*52a0*/  @!P5 FMUL R62, R62, R62 ;  /* 0x0000003e3e3ed220 */ /* 0x002fe20000400000 */
[----:B------:R-:W-:Y:S01]  /*52b0*/  FSETP.GEU.AND P5, PT, R67, -126, PT ;  /* 0xc2fc00004300780b */ /* 0x000fe20003fae000 */
[----:B------:R-:W-:-:S05]  /*52c0*/  @!P2 FMUL R26, R26, 0.5 ;  /* 0x3f0000001a1aa820 */ /* 0x000fca0000400000 */
[----:B------:R-:W-:Y:S01]  /*52d0*/  @!P4 FMUL R39, R39, 0.5 ;  /* 0x3f0000002727c820 */ /* 0x000fe20000400000 */
[----:B--2---:R-:W-:Y:S01]  /*52e0*/  @!P6 FMUL R59, R59, R59 ;  /* 0x0000003b3b3be220 */ /* 0x004fe20000400000 */
[----:B------:R-:W-:Y:S01]  /*52f0*/  FSETP.GEU.AND P6, PT, R43, -126, PT ;  /* 0xc2fc00002b00780b */ /* 0x000fe20003fce000 */
[----:B------:R1:W2:Y:S04]  /*5300*/  MUFU.EX2 R66, R26 ;  /* 0x0000001a00427308 */ /* 0x0002a80000000800 */
[----:B------:R-:W-:Y:S01]  /*5310*/  @!P5 FMUL R67, R67, 0.5 ;  /* 0x3f0000004343d820 */ /* 0x000fe20000400000 */
[----:B---3--:R-:W-:-:S03]  /*5320*/  @!P3 FMUL R63, R63, R63 ;  /* 0x0000003f3f3fb220 */ /* 0x008fc60000400000 */
[----:B------:R3:W4:Y:S01]  /*5330*/  MUFU.EX2 R70, R39 ;  /* 0x0000002700467308 */ /* 0x0007220000000800 */
[----:B-1----:R-:W-:-:S03]  /*5340*/  FFMA R26, R74, UR24, -R76 ;  /* 0x000000184a1a7c23 */ /* 0x002fc6000800084c */
[----:B------:R-:W-:Y:S02]  /*5350*/  @!P6 FMUL R43, R43, 0.5 ;  /* 0x3f0000002b2be820 */ /* 0x000fe40000400000 */
[----:B------:R-:W-:Y:S02]  /*5360*/  FSETP.GEU.AND P3, PT, R26, -126, PT ;  /* 0xc2fc00001a00780b */ /* 0x000fe40003f6e000 */
[----:B------:R-:W1:Y:S01]  /*5370*/  MUFU.EX2 R67, R67 ;  /* 0x0000004300437308 */ /* 0x000e620000000800 */
[--C-:B---3--:R-:W-:Y:S01]  /*5380*/  FFMA R39, R78, UR24, -R76.reuse ;  /* 0x000000184e277c23 */ /* 0x108fe2000800084c */
[----:B--2---:R-:W-:Y:S01]  /*5390*/  @!P2 FMUL R66, R66, R66 ;  /* 0x000000424242a220 */ /* 0x004fe20000400000 */
[----:B------:R-:W-:Y:S01]  /*53a0*/  FSETP.GEU.AND P2, PT, R71, -126, PT ;  /* 0xc2fc00004700780b */ /* 0x000fe20003f4e000 */
[----:B------:R-:W-:-:S04]  /*53b0*/  FFMA R76, R87, UR24, -R76 ;  /* 0x00000018574c7c23 */ /* 0x000fc8000800084c */
[----:B------:R-:W2:Y:S01]  /*53c0*/  MUFU.EX2 R74, R43 ;  /* 0x0000002b004a7308 */ /* 0x000ea20000000800 */
[----:B----4-:R-:W-:Y:S01]  /*53d0*/  @!P4 FMUL R70, R70, R70 ;  /* 0x000000464646c220 */ /* 0x010fe20000400000 */
[----:B------:R-:W-:Y:S01]  /*53e0*/  FSETP.GEU.AND P4, PT, R75, -126, PT ;  /* 0xc2fc00004b00780b */ /* 0x000fe20003f8e000 */
[----:B------:R-:W-:Y:S02]  /*53f0*/  @!P3 FMUL R26, R26, 0.5 ;  /* 0x3f0000001a1ab820 */ /* 0x000fe40000400000 */
[----:B------:R-:W-:Y:S01]  /*5400*/  FADD R87, R29, R70 ;  /* 0x000000461d577221 */ /* 0x000fe20000000000 */
[----:B------:R-:W-:Y:S02]  /*5410*/  F2FP.F16.F32.PACK_AB R29, R38, R29 ;  /* 0x0000001d261d723e */ /* 0x000fe400000000ff */
[----:B------:R3:W4:Y:S01]  /*5420*/  MUFU.EX2 R78, R26 ;  /* 0x0000001a004e7308 */ /* 0x0007220000000800 */
[----:B-1----:R-:W-:Y:S01]  /*5430*/  @!P5 FMUL R67, R67, R67 ;  /* 0x000000434343d220 */ /* 0x002fe20000400000 */
[----:B------:R-:W-:Y:S01]  /*5440*/  FSETP.GEU.AND P5, PT, R39, -126, PT ;  /* 0xc2fc00002700780b */ /* 0x000fe20003fae000 */
[----:B------:R-:W-:-:S04]  /*5450*/  @!P2 FMUL R71, R71, 0.5 ;  /* 0x3f0000004747a820 */ /* 0x000fc80000400000 */
[----:B------:R-:W-:Y:S01]  /*5460*/  @!P4 FMUL R75, R75, 0.5 ;  /* 0x3f0000004b4bc820 */ /* 0x000fe20000400000 */
[----:B--2---:R-:W-:Y:S01]  /*5470*/  @!P6 FMUL R74, R74, R74 ;  /* 0x0000004a4a4ae220 */ /* 0x004fe20000400000 */
[----:B------:R-:W-:Y:S01]  /*5480*/  FSETP.GEU.AND P6, PT, R82, -126, PT ;  /* 0xc2fc00005200780b */ /* 0x000fe20003fce000 */
[----:B------:R-:W1:Y:S01]  /*5490*/  MUFU.EX2 R71, R71 ;  /* 0x0000004700477308 */ /* 0x000e620000000800 */
[----:B---3--:R-:W-:Y:S01]  /*54a0*/  FADD R26, R32, R65 ;  /* 0x00000041201a7221 */ /* 0x008fe20000000000 */
[----:B------:R-:W-:-:S03]  /*54b0*/  F2FP.F16.F32.PACK_AB R32, R33, R32 ;  /* 0x000000202120723e */ /* 0x000fc600000000ff */
[----:B------:R-:W-:Y:S01]  /*54c0*/  @!P5 FMUL R39, R39, 0.5 ;  /* 0x3f0000002727d820 */ /* 0x000fe20000400000 */
[----:B------:R-:W-:Y:S01]  /*54d0*/  FADD R43, R7, R26 ;  /* 0x0000001a072b7221 */ /* 0x000fe20000000000 */
[----:B----4-:R-:W-:Y:S01]  /*54e0*/  @!P3 FMUL R78, R78, R78 ;  /* 0x0000004e4e4eb220 */ /* 0x010fe20000400000 */
[----:B------:R-:W-:Y:S01]  /*54f0*/  FSETP.GEU.AND P3, PT, R83, -126, PT ;  /* 0xc2fc00005300780b */ /* 0x000fe20003f6e000 */
[----:B------:R-:W2:Y:S01]  /*5500*/  MUFU.EX2 R75, R75 ;  /* 0x0000004b004b7308 */ /* 0x000ea20000000800 */
[----:B------:R-:W-:Y:S01]  /*5510*/  FADD R7, R11, R40 ;  /* 0x000000280b077221 */ /* 0x000fe20000000000 */
[----:B------:R-:W-:Y:S01]  /*5520*/  FADD R26, R15, R48 ;  /* 0x000000300f1a7221 */ /* 0x000fe20000000000 */
[----:B------:R-:W-:Y:S01]  /*5530*/  FADD R128, R35, R78 ;  /* 0x0000004e23807221 */ /* 0x000fe20000000000 */
[----:B------:R-:W-:Y:S01]  /*5540*/  @!P6 FMUL R82, R82, 0.5 ;  /* 0x3f0000005252e820 */ /* 0x000fe20000400000 */
[----:B------:R-:W-:Y:S01]  /*5550*/  FADD R47, R7, R46 ;  /* 0x0000002e072f7221 */ /* 0x000fe20000000000 */
[----:B------:R-:W-:Y:S01]  /*5560*/  FADD R7, R8, R53 ;  /* 0x0000003508077221 */ /* 0x000fe20000000000 */
[----:B------:R-:W-:Y:S01]  /*5570*/  FADD R46, R20, R77 ;  /* 0x0000004d142e7221 */ /* 0x000fe20000000000 */
[----:B------:R3:W4:Y:S01]  /*5580*/  MUFU.EX2 R72, R39 ;  /* 0x0000002700487308 */ /* 0x0007220000000800 */
[----:B-1----:R-:W-:Y:S01]  /*5590*/  @!P2 FMUL R71, R71, R71 ;  /* 0x000000474747a220 */ /* 0x002fe20000400000 */
[----:B------:R-:W-:Y:S01]  /*55a0*/  FSETP.GEU.AND P2, PT, R123, -126, PT ;  /* 0xc2fc00007b00780b */ /* 0x000fe20003f4e000 */
[----:B------:R-:W-:Y:S01]  /*55b0*/  FADD R58, R9, R46 ;  /* 0x0000002e093a7221 */ /* 0x000fe20000000000 */
[----:B------:R-:W-:Y:S01]  /*55c0*/  @!P3 FMUL R83, R83, 0.5 ;  /* 0x3f0000005353b820 */ /* 0x000fe20000400000 */
[----:B------:R-:W-:Y:S01]  /*55d0*/  FADD R9, R21, R52 ;  /* 0x0000003415097221 */ /* 0x000fe20000000000 */
[----:B------:R-:W-:Y:S01]  /*55e0*/  FADD R46, R45, R68 ;  /* 0x000000442d2e7221 */ /* 0x000fe20000000000 */
[----:B------:R-:W-:Y:S01]  /*55f0*/  FADD R43, R43, R50 ;  /* 0x000000322b2b7221 */ /* 0x000fe20000000000 */
[----:B------:R-:W1:Y:S01]  /*5600*/  MUFU.EX2 R82, R82 ;  /* 0x0000005200527308 */ /* 0x000e620000000800 */
[----:B--2---:R-:W-:Y:S01]  /*5610*/  @!P4 FMUL R75, R75, R75 ;  /* 0x0000004b4b4bc220 */ /* 0x004fe20000400000 */
[----:B------:R-:W-:Y:S01]  /*5620*/  FSETP.GEU.AND P4, PT, R79, -126, PT ;  /* 0xc2fc00004f00780b */ /* 0x000fe20003f8e000 */
[----:B---3--:R-:W-:Y:S01]  /*5630*/  FADD R39, R41, R64 ;  /* 0x0000004029277221 */ /* 0x008fe20000000000 */
[----:B------:R-:W-:Y:S01]  /*5640*/  FADD R9, R9, R46 ;  /* 0x0000002e09097221 */ /* 0x000fe20000000000 */
[----:B------:R-:W-:Y:S01]  /*5650*/  FADD R46, R30, R59 ;  /* 0x0000003b1e2e7221 */ /* 0x000fe20000000000 */
[----:B------:R-:W-:Y:S01]  /*5660*/  FADD R125, R84, R75 ;  /* 0x0000004b547d7221 */ /* 0x000fe20000000000 */
[----:B------:R-:W-:Y:S01]  /*5670*/  FADD R54, R26, R39 ;  /* 0x000000271a367221 */ /* 0x000fe20000000000 */
[----:B------:R-:W2:Y:S01]  /*5680*/  MUFU.EX2 R83, R83 ;  /* 0x0000005300537308 */ /* 0x000ea20000000800 */
[----:B----4-:R-:W-:Y:S01]  /*5690*/  @!P5 FMUL R72, R72, R72 ;  /* 0x000000484848d220 */ /* 0x010fe20000400000 */
[----:B------:R-:W-:Y:S01]  /*56a0*/  FSETP.GEU.AND P5, PT, R86, -126, PT ;  /* 0xc2fc00005600780b */ /* 0x000fe20003fae000 */
[----:B------:R-:W-:Y:S01]  /*56b0*/  FADD R26, R14, R69 ;  /* 0x000000450e1a7221 */ /* 0x000fe20000000000 */
[----:B------:R-:W-:Y:S01]  /*56c0*/  @!P2 FMUL R123, R123, 0.5 ;  /* 0x3f0000007b7ba820 */ /* 0x000fe20000400000 */
[----:B------:R-:W-:Y:S01]  /*56d0*/  FADD R47, R47, R54 ;  /* 0x000000362f2f7221 */ /* 0x000fe20000000000 */
[----:B------:R-:W-:Y:S01]  /*56e0*/  F2FP.F16.F32.PACK_AB R33, R84, R35 ;  /* 0x000000235421723e */ /* 0x000fe200000000ff */
[----:B------:R-:W-:Y:S01]  /*56f0*/  @!P4 FMUL R79, R79, 0.5 ;  /* 0x3f0000004f4fc820 */ /* 0x000fe20000400000 */
[----:B------:R-:W-:Y:S01]  /*5700*/  FADD R39, R7, R26 ;  /* 0x0000001a07277221 */ /* 0x000fe20000000000 */
[----:B-1----:R-:W-:Y:S01]  /*5710*/  @!P6 FMUL R82, R82, R82 ;  /* 0x000000525252e220 */ /* 0x002fe20000400000 */
[----:B------:R-:W-:Y:S01]  /*5720*/  FSETP.GEU.AND P6, PT, R76, -126, PT ;  /* 0xc2fc00004c00780b */ /* 0x000fe20003fce000 */
[----:B------:R-:W-:Y:S01]  /*5730*/  FADD R7, R13, R44 ;  /* 0x0000002c0d077221 */ /* 0x000fe20000000000 */
[----:B------:R-:W-:Y:S01]  /*5740*/  FADD R26, R37, R60 ;  /* 0x0000003c251a7221 */ /* 0x000fe20000000000 */
[----:B------:R-:W1:Y:S01]  /*5750*/  MUFU.EX2 R79, R79 ;  /* 0x0000004f004f7308 */ /* 0x000e620000000800 */
[----:B------:R-:W-:Y:S01]  /*5760*/  FADD R130, R51, R82 ;  /* 0x0000005233827221 */ /* 0x000fe20000000000 */
[----:B------:R-:W-:Y:S01]  /*5770*/  @!P5 FMUL R86, R86, 0.5 ;  /* 0x3f0000005656d820 */ /* 0x000fe20000400000 */
[----:B------:R-:W-:Y:S01]  /*5780*/  FADD R26, R7, R26 ;  /* 0x0000001a071a7221 */ /* 0x000fe20000000000 */
[----:B--2---:R-:W-:Y:S01]  /*5790*/  @!P3 FMUL R83, R83, R83 ;  /* 0x000000535353b220 */ /* 0x004fe20000400000 */
[----:B------:R-:W-:Y:S01]  /*57a0*/  FSETP.GEU.AND P3, PT, R12, -126, PT ;  /* 0xc2fc00000c00780b */ /* 0x000fe20003f6e000 */
[----:B------:R-:W-:Y:S01]  /*57b0*/  FADD R7, R25, R62 ;  /* 0x0000003e19077221 */ /* 0x000fe20000000000 */
[----:B------:R-:W-:Y:S01]  /*57c0*/  FADD R132, R87, R130 ;  /* 0x0000008257847221 */ /* 0x000fe20000000000 */
[----:B------:R-:W2:Y:S01]  /*57d0*/  MUFU.EX2 R86, R86 ;  /* 0x0000005600567308 */ /* 0x000ea20000000800 */
[----:B------:R-:W-:Y:S01]  /*57e0*/  FADD R130, R46, R125 ;  /* 0x0000007d2e827221 */ /* 0x000fe20000000000 */
[----:B------:R-:W-:Y:S01]  /*57f0*/  @!P6 FMUL R76, R76, 0.5 ;  /* 0x3f0000004c4ce820 */ /* 0x000fe20000400000 */
[----:B------:R-:W-:Y:S01]  /*5800*/  FADD R129, R7, R128 ;  /* 0x0000008007817221 */ /* 0x000fe20000000000 */
[----:B------:R-:W-:Y:S01]  /*5810*/  FADD R7, R27, R66 ;  /* 0x000000421b077221 */ /* 0x000fe20000000000 */
[----:B------:R-:W-:Y:S01]  /*5820*/  FADD R128, R81, R72 ;  /* 0x0000004851807221 */ /* 0x000fe20000000000 */
[----:B------:R-:W-:Y:S01]  /*5830*/  FADD R46, R38, R67 ;  /* 0x00000043262e7221 */ /* 0x000fe20000000000 */
[----:B------:R-:W-:Y:S01]  /*5840*/  FADD R87, R124, R83 ;  /* 0x000000537c577221 */ /* 0x000fe20000000000 */
[----:B------:R3:W4:Y:S01]  /*5850*/  MUFU.EX2 R85, R76 ;  /* 0x0000004c00557308 */ /* 0x0007220000000800 */
[----:B-1----:R-:W-:Y:S01]  /*5860*/  @!P4 FMUL R79, R79, R79 ;  /* 0x0000004f4f4fc220 */ /* 0x002fe20000400000 */
[----:B------:R-:W-:Y:S01]  /*5870*/  @!P3 FMUL R12, R12, 0.5 ;  /* 0x3f0000000c0cb820 */ /* 0x000fe20000400000 */
[----:B------:R-:W-:Y:S01]  /*5880*/  FADD R131, R7, R128 ;  /* 0x0000008007837221 */ /* 0x000fe20000000000 */
[----:B------:R-:W-:Y:S01]  /*5890*/  FADD R133, R46, R87 ;  /* 0x000000572e857221 */ /* 0x000fe20000000000 */
[----:B------:R-:W-:Y:S01]  /*58a0*/  FADD R46, R34, R63 ;  /* 0x0000003f222e7221 */ /* 0x000fe20000000000 */
[----:B------:R-:W-:Y:S01]  /*58b0*/  FADD R125, R80, R79 ;  /* 0x0000004f507d7221 */ /* 0x000fe20000000000 */
[----:B------:R-:W-:Y:S01]  /*58c0*/  FADD R87, R42, R71 ;  /* 0x000000472a577221 */ /* 0x000fe20000000000 */
[----:B------:R-:W1:Y:S01]  /*58d0*/  MUFU.EX2 R7, R12 ;  /* 0x0000000c00077308 */ /* 0x000e620000000800 */
[----:B--2---:R-:W-:Y:S01]  /*58e0*/  @!P5 FMUL R86, R86, R86 ;  /* 0x000000565656d220 */ /* 0x004fe20000400000 */
[----:B---3--:R-:W-:Y:S01]  /*58f0*/  FADD R76, R31, R74 ;  /* 0x0000004a1f4c7221 */ /* 0x008fe20000000000 */
[----:B------:R-:W-:Y:S01]  /*5900*/  FADD R46, R46, R125 ;  /* 0x0000007d2e2e7221 */ /* 0x000fe20000000000 */
[----:B------:R-:W-:Y:S01]  /*5910*/  FADD R58, R39, R58 ;  /* 0x0000003a273a7221 */ /* 0x000fe20000000000 */
[----:B------:R-:W-:Y:S01]  /*5920*/  FADD R127, R55, R86 ;  /* 0x00000056377f7221 */ /* 0x000fe20000000000 */
[----:B------:R-:W-:Y:S01]  /*5930*/  FADD R26, R26, R9 ;  /* 0x000000091a1a7221 */ /* 0x000fe20000000000 */
[----:B------:R-:W-:Y:S01]  /*5940*/  FADD R129, R129, R132 ;  /* 0x0000008481817221 */ /* 0x000fe20000000000 */
[----:B------:R-:W2:Y:S01]  /*5950*/  MUFU.EX2 R12, R123 ;  /* 0x0000007b000c7308 */ /* 0x000ea20000000800 */
[----:B----4-:R-:W-:Y:S01]  /*5960*/  @!P6 FMUL R85, R85, R85 ;  /* 0x000000555555e220 */ /* 0x010fe20000400000 */
[----:B------:R-:W-:Y:S01]  /*5970*/  FADD R76, R76, R127 ;  /* 0x0000007f4c4c7221 */ /* 0x000fe20000000000 */
[----:B------:R-:W-:Y:S01]  /*5980*/  FADD R130, R130, R133 ;  /* 0x0000008582827221 */ /* 0x000fe20000000000 */
[----:B------:R-:W-:Y:S01]  /*5990*/  FADD R26, R47, R26 ;  /* 0x0000001a2f1a7221 */ /* 0x000fe20000000000 */
[----:B------:R-:W-:Y:S01]  /*59a0*/  FADD R128, R126, R85 ;  /* 0x000000557e807221 */ /* 0x000fe20000000000 */
[----:B------:R-:W-:Y:S01]  /*59b0*/  FADD R76, R131, R76 ;  /* 0x0000004c834c7221 */ /* 0x000fe20000000000 */
[----:B------:R-:W-:Y:S01]  /*59c0*/  FADD R43, R43, R58 ;  /* 0x0000003a2b2b7221 */ /* 0x000fe20000000000 */
[----:B------:R-:W-:Y:S01]  /*59d0*/  SHF.L.U32 R9, R121, 0x1f, RZ ;  /* 0x0000001f79097819 */ /* 0x000fe200000006ff */
[----:B------:R-:W-:Y:S01]  /*59e0*/  FADD R87, R87, R128 ;  /* 0x0000008057577221 */ /* 0x000fe20000000000 */
[----:B------:R-:W-:Y:S01]  /*59f0*/  FADD R76, R129, R76 ;  /* 0x0000004c814c7221 */ /* 0x000fe20000000000 */
[----:B------:R-:W-:Y:S01]  /*5a00*/  FADD R26, R43, R26 ;  /* 0x0000001a2b1a7221 */ /* 0x000fe20000000000 */
[----:B-1----:R-:W-:Y:S01]  /*5a10*/  @!P3 FMUL R7, R7, R7 ;  /* 0x000000070707b220 */ /* 0x002fe20000400000 */
[----:B------:R-:W-:Y:S01]  /*5a20*/  FADD R87, R46, R87 ;  /* 0x000000572e577221 */ /* 0x000fe20000000000 */
[----:B------:R-:W-:-:S02]  /*5a30*/  F2FP.F16.F32.PACK_AB R27, R34, R27 ;  /* 0x0000001b221b723e */ /* 0x000fc400000000ff */
[----:B------:R-:W-:Y:S01]  /*5a40*/  F2FP.F16.F32.PACK_AB R31, R42, R31 ;  /* 0x0000001f2a1f723e */ /* 0x000fe200000000ff */
[----:B------:R-:W-:Y:S01]  /*5a50*/  FADD R87, R130, R87 ;  /* 0x0000005782577221 */ /* 0x000fe20000000000 */
[----:B--2---:R-:W-:Y:S01]  /*5a60*/  @!P2 FMUL R12, R12, R12 ;  /* 0x0000000c0c0ca220 */ /* 0x004fe20000400000 */
[----:B------:R1:W2:Y:S01]  /*5a70*/  SYNCS.PHASECHK.TRANS64.TRYWAIT P2, [UR6+0x1c400], R9 ;  /* 0x01c40009ff0075a7 */ /* 0x0002a20008040146 */
[----:B------:R-:W-:Y:S01]  /*5a80*/  F2FP.F16.F32.PACK_AB R34, R37, R14 ;  /* 0x0000000e2522723e */ /* 0x000fe200000000ff */
[----:B------:R-:W-:Y:S01]  /*5a90*/  FADD R87, R76, R87 ;  /* 0x000000574c577221 */ /* 0x000fe20000000000 */
[----:B------:R-:W-:Y:S01]  /*5aa0*/  F2FP.F16.F32.PACK_AB R42, R44, R53 ;  /* 0x000000352c2a723e */ /* 0x000fe200000000ff */
[----:B------:R-:W-:Y:S01]  /*5ab0*/  FFMA R0, R7, R0, R26 ;  /* 0x0000000007007223 */ /* 0x000fe2000000001a */
[----:B------:R-:W-:Y:S01]  /*5ac0*/  F2FP.F16.F32.PACK_AB R25, R30, R25 ;  /* 0x000000191e19723e */ /* 0x000fe200000000ff */
[----:B------:R-:W-:Y:S01]  /*5ad0*/  FFMA R3, R12, R3, R87 ;  /* 0x000000030c037223 */ /* 0x000fe20000000057 */
[----:B------:R-:W-:Y:S01]  /*5ae0*/  F2FP.F16.F32.PACK_AB R37, R124, R51 ;  /* 0x000000337c25723e */ /* 0x000fe200000000ff */
[-C--:B------:R-:W-:Y:S01]  /*5af0*/  FMUL R88, R88, R7.reuse ;  /* 0x0000000758587220 */ /* 0x080fe20000400000 */
[----:B------:R-:W-:Y:S01]  /*5b00*/  F2FP.F16.F32.PACK_AB R38, R45, R20 ;  /* 0x000000142d26723e */ /* 0x000fe200000000ff */
[----:B------:R-:W-:Y:S01]  /*5b10*/  FMUL R89, R89, R7 ;  /* 0x0000000759597220 */ /* 0x000fe20000400000 */
[----:B------:R-:W-:Y:S01]  /*5b20*/  F2FP.F16.F32.PACK_AB R40, R40, R49 ;  /* 0x000000312828723e */ /* 0x000fe200000000ff */
[----:B------:R-:W-:Y:S01]  /*5b30*/  FMUL R92, R92, R7 ;  /* 0x000000075c5c7220 */ /* 0x000fe20000400000 */
[----:B------:R-:W-:Y:S01]  /*5b40*/  F2FP.F16.F32.PACK_AB R44, R48, R57 ;  /* 0x00000039302c723e */ /* 0x000fe200000000ff */
[----:B------:R-:W-:Y:S01]  /*5b50*/  FMUL R93, R93, R7 ;  /* 0x000000075d5d7220 */ /* 0x000fe20000400000 */
[----:B------:R-:W-:Y:S01]  /*5b60*/  F2FP.F16.F32.PACK_AB R46, R52, R61 ;  /* 0x0000003d342e723e */ /* 0x000fe200000000ff */
[-C--:B------:R-:W-:Y:S01]  /*5b70*/  FMUL R96, R96, R7.reuse ;  /* 0x0000000760607220 */ /* 0x080fe20000400000 */
        /* <DEDUP_REMOVED lines=41> */
[----:B------:R-:W-:Y:S01]  /*5e10*/  F2FP.F16.F32.PACK_AB R54, R68, R77 ;  /* 0x0000004d4436723e */ /* 0x000fe200000000ff */
[----:B-12---:R-:W-:Y:S06]  /*5e20*/  @!P0 BRA `(.L_x_29) ;  /* 0x0000000000048947 */ /* 0x006fec0003800000 */
[----:B------:R-:W-:Y:S01]  /*5e30*/  BPT.TRAP 0x1 ;  /* 0x000000040000795c */ /* 0x000fe20000300000 */
.L_x_29:
[----:B------:R-:W-:Y:S05]  /*5e40*/  @P2 BRA `(.L_x_30) ;  /* 0x0000000000082947 */ /* 0x000fea0003800000 */
[----:B------:R-:W1:Y:S02]  /*5e50*/  SYNCS.PHASECHK.TRANS64.TRYWAIT P2, [UR6+0x1c400], R9 ;  /* 0x01c40009ff0075a7 */ /* 0x000e640008040146 */
[----:B-1----:R-:W-:Y:S05]  /*5e60*/  @!P2 BRA `(.L_x_31) ;  /* 0x000000300070a947 */ /* 0x002fea0003800000 */
.L_x_30:
[----:B------:R-:W-:Y:S01]  /*5e70*/  ULEA UR11, UR10, UR22, 0xa ;  /* 0x000000160a0b7291 */ /* 0x000fe2000f8e503f */
[----:B------:R-:W-:Y:S01]  /*5e80*/  WARPGROUP.ARRIVE ;  /* 0x00000000000079c5 */ /* 0x000fe20000000000 */
[----:B------:R-:W-:Y:S01]  /*5e90*/  UMOV UR7, 0x40000040 ;  /* 0x4000004000077882 */ /* 0x000fe20000000000 */
[----:B------:R-:W-:-:S04]  /*5ea0*/  F2FP.F16.F32.PACK_AB R55, R85, R86 ;  /* 0x000000565537723e */ /* 0x000fc800000000ff */
[----:B------:R-:W-:Y:S02]  /*5eb0*/  UMOV UR6, UR11 ;  /* 0x0000000b00067c82 */ /* 0x000fe40008000000 */
        /* <DEDUP_REMOVED lines=39> */
.L_x_32:
[----:B------:R-:W-:-:S04]  /*6130*/  ULEA UR6, UR23, UR45, 0x3 ;  /* 0x0000002d17067291 */ /* 0x000fc8000f8e183f */
[----:B------:R-:W-:-:S04]  /*6140*/  UIADD3 UR6, UR6, 0x1c428, URZ ;  /* 0x0001c42806067890 */ /* 0x000fc8000fffe03f */
[----:B------:R-:W-:-:S09]  /*6150*/  UPRMT UR6, URZ, 0x654, UR6 ;  /* 0x000006543f067896 */ /* 0x000fd20008000006 */
[----:B------:R-:W-:Y:S01]  /*6160*/  SYNCS.ARRIVE.TRANS64.RED.A1T0 RZ, [UR6], RZ ;  /* 0x000000ffffff79a7 */ /* 0x000fe20008100406 */
[----:B------:R-:W-:Y:S05]  /*6170*/  @P1 BRA `(.L_x_33) ;  /* 0x0000000000041947 */ /* 0x000fea0003800000 */
[----:B------:R-:W-:Y:S01]  /*6180*/  BPT.TRAP 0x1 ;  /* 0x000000040000795c */ /* 0x000fe20000300000 */
.L_x_33:
[----:B------:R-:W-:-:S04]  /*6190*/  UIADD3 UR23, UR23, 0x1, URZ ;  /* 0x0000000117177890 */ /* 0x000fc8000fffe03f */
[----:B------:R-:W-:-:S04]  /*61a0*/  UISETP.NE.AND UP0, UPT, UR23, 0x5, UPT ;  /* 0x000000051700788c */ /* 0x000fc8000bf05270 */
[----:B------:R-:W-:Y:S01]  /*61b0*/  USEL UR23, UR23, URZ, UP0 ;  /* 0x0000003f17177287 */ /* 0x000fe20008000000 */
[----:B------:R-:W-:Y:S11]  /*61c0*/  @!P0 BRA `(.L_x_34) ;  /* 0x0000000000048947 */ /* 0x000ff60003800000 */
[----:B------:R-:W-:Y:S01]  /*61d0*/  BPT.TRAP 0x1 ;  /* 0x000000040000795c */ /* 0x000fe20000300000 */
.L_x_34:
[----:B------:R-:W-:-:S04]  /*61e0*/  ULEA UR6, UR23, UR45, 0x3 ;  /* 0x0000002d17067291 */ /* 0x000fc8000f8e183f */
[----:B------:R-:W-:-:S04]  /*61f0*/  UIADD3 UR6, UR6, 0x1c428, URZ ;  /* 0x0001c42806067890 */ /* 0x000fc8000fffe03f */
[----:B------:R-:W-:-:S09]  /*6200*/  UPRMT UR6, URZ, 0x654, UR6 ;  /* 0x000006543f067896 */ /* 0x000fd20008000006 */
[----:B------:R-:W-:Y:S01]  /*6210*/  SYNCS.ARRIVE.TRANS64.RED.A1T0 RZ, [UR6], RZ ;  /* 0x000000ffffff79a7 */ /* 0x000fe20008100406 */
[----:B------:R-:W-:Y:S05]  /*6220*/  @P1 BRA `(.L_x_35) ;  /* 0x0000000000041947 */ /* 0x000fea0003800000 */
[----:B------:R-:W-:Y:S01]  /*6230*/  BPT.TRAP 0x1 ;  /* 0x000000040000795c */ /* 0x000fe20000300000 */
.L_x_35:
[----:B------:R-:W-:Y:S01]  /*6240*/  UIADD3 UR10, UR10, 0x1, URZ ;  /* 0x000000010a0a7890 */ /* 0x000fe2000fffe03f */
[C---:B------:R-:W-:Y:S01]  /*6250*/  ISETP.GT.AND P2, PT, R6.reuse, 0x2, PT ;  /* 0x000000020600780c */ /* 0x040fe20003f44270 */
[----:B------:R-:W-:Y:S01]  /*6260*/  UIADD3 UR23, UR23, 0x1, URZ ;  /* 0x0000000117177890 */ /* 0x000fe2000fffe03f */
[----:B------:R-:W-:Y:S01]  /*6270*/  VIADD R6, R6, 0xffffffff ;  /* 0xffffffff06067836 */ /* 0x000fe20000000000 */
[----:B------:R-:W-:Y:S01]  /*6280*/  UISETP.NE.AND UP1, UPT, UR10, 0x5, UPT ;  /* 0x000000050a00788c */ /* 0x000fe2000bf25270 */
[----:B-1----:R-:W-:Y:S01]  /*6290*/  MOV R9, R4 ;  /* 0x0000000400097202 */ /* 0x002fe20000000f00 */
[----:B------:R-:W-:Y:S01]  /*62a0*/  UISETP.NE.AND UP0, UPT, UR23, 0x5, UPT ;  /* 0x000000051700788c */ /* 0x000fe2000bf05270 */
[----:B------:R-:W-:Y:S01]  /*62b0*/  MOV R7, R5 ;  /* 0x0000000500077202 */ /* 0x000fe20000000f00 */
[----:B------:R-:W-:Y:S02]  /*62c0*/  USEL UR6, URZ, 0x1, UP1 ;  /* 0x000000013f067887 */ /* 0x000fe40008800000 */
[----:B------:R-:W-:-:S02]  /*62d0*/  USEL UR23, UR23, URZ, UP0 ;  /* 0x0000003f17177287 */ /* 0x000fc40008000000 */
[----:B------:R-:W-:Y:S02]  /*62e0*/  USEL UR38, UR10, URZ, UP1 ;  /* 0x0000003f0a267287 */ /* 0x000fe40008800000 */
[----:B------:R-:W-:Y:S01]  /*62f0*/  LOP3.LUT R121, R121, UR6, RZ, 0x3c, !PT ;  /* 0x0000000679797c12 */ /* 0x000fe2000f8e3cff */
[----:B------:R-:W-:Y:S09]  /*6300*/  @P2 BRA `(.L_x_36) ;  /* 0xffffffd400d02947 */ /* 0x000ff2000383ffff */
.L_x_25:
[----:B------:R-:W-:-:S04]  /*6310*/  ULOP3.LUT UR4, UR49, 0x1, URZ, 0xfc, !UPT ;  /* 0x0000000131047892 */ /* 0x000fc8000f8efc3f */
[----:B------:R-:W-:-:S06]  /*6320*/  UISETP.NE.AND UP0, UPT, UR4, 0x3, UPT ;  /* 0x000000030400788c */ /* 0x000fcc000bf05270 */
[----:B------:R-:W-:-:S13]  /*6330*/  PLOP3.LUT P2, PT, PT, PT, UP0, 0x80, 0x0 ;  /* 0x000000000000781c */ /* 0x000fda0003f4f008 */
[----:B------:R-:W-:Y:S05]  /*6340*/  @!P2 BRA `(.L_x_37) ;  /* 0x000000000004a947 */ /* 0x000fea0003800000 */
[----:B------:R-:W-:Y:S01]  /*6350*/  BPT.TRAP 0x1 ;  /* 0x000000040000795c */ /* 0x000fe20000300000 */
.L_x_37:
[----:B------:R-:W-:Y:S02]  /*6360*/  UISETP.GT.U32.AND UP0, UPT, UR49, 0x1, UPT ;  /* 0x000000013100788c */ /* 0x000fe4000bf04070 */
[----:B------:R-:W-:-:S04]  /*6370*/  ULEA UR4, UR36, UR45, 0x3 ;  /* 0x0000002d24047291 */ /* 0x000fc8000f8e183f */
[----:B------:R-:W-:Y:S01]  /*6380*/  UIADD3 UR4, UR4, 0x1c460, URZ ;  /* 0x0001c46004047890 */ /* 0x000fe2000fffe03f */
[----:B------:R-:W-:-:S03]  /*6390*/  PLOP3.LUT P2, PT, PT, PT, UP0, 0x80, 0x0 ;  /* 0x000000000000781c */ /* 0x000fc60003f4f008 */
[----:B------:R-:W-:-:S09]  /*63a0*/  UPRMT UR4, URZ, 0x654, UR4 ;  /* 0x000006543f047896 */ /* 0x000fd20008000004 */
[----:B------:R-:W-:Y:S01]  /*63b0*/  SYNCS.ARRIVE.TRANS64.RED.A1T0 RZ, [UR4], RZ ;  /* 0x000000ffffff79a7 */ /* 0x000fe20008100404 */
[----:B------:R-:W-:Y:S05]  /*63c0*/  @P2 BRA `(.L_x_38) ;  /* 0x0000000000042947 */ /* 0x000fea0003800000 */
[----:B------:R-:W-:Y:S01]  /*63d0*/  BPT.TRAP 0x1 ;  /* 0x000000040000795c */ /* 0x000fe20000300000 */
.L_x_38:
[----:B------:R-:W-:Y:S05]  /*63e0*/  @!P0 BRA `(.L_x_39) ;  /* 0x0000000000048947 */ /* 0x000fea0003800000 */
[----:B------:R-:W-:Y:S01]  /*63f0*/  BPT.TRAP 0x1 ;  /* 0x000000040000795c */ /* 0x000fe20000300000 */
.L_x_39:
[----:B------:R-:W-:-:S04]  /*6400*/  ULEA UR23, UR23, UR45, 0x3 ;  /* 0x0000002d17177291 */ /* 0x000fc8000f8e183f */
[----:B------:R-:W-:-:S04]  /*6410*/  UIADD3 UR23, UR23, 0x1c428, URZ ;  /* 0x0001c42817177890 */ /* 0x000fc8000fffe03f */
[----:B------:R-:W-:-:S09]  /*6420*/  UPRMT UR23, URZ, 0x654, UR23 ;  /* 0x000006543f177896 */ /* 0x000fd20008000017 */
[----:B------:R-:W-:Y:S01]  /*6430*/  SYNCS.ARRIVE.TRANS64.RED.A1T0 RZ, [UR23], RZ ;  /* 0x000000ffffff79a7 */ /* 0x000fe20008100417 */
[----:B------:R-:W-:Y:S05]  /*6440*/  @P1 BRA `(.L_x_40) ;  /* 0x0000000000041947 */ /* 0x000fea0003800000 */
[----:B------:R-:W-:Y:S01]  /*6450*/  BPT.TRAP 0x1 ;  /* 0x000000040000795c */ /* 0x000fe20000300000 */
.L_x_40:
[----:B------:R-:W1:Y:S01]  /*6460*/  SHFL.BFLY PT, R7, R0, 0x1, 0x1f ;  /* 0x0c201f0000077f89 */ /* 0x000e6200000e0000 */
[----:B------:R-:W-:Y:S01]  /*6470*/  BSSY B0, `(.L_x_41) ;  /* 0x0000023000007945 */ /* 0x000fe20003800000 */
[----:B------:R-:W-:Y:S01]  /*6480*/  IMAD.MOV.U32 R9, RZ, RZ, 0x7f800000 ;  /* 0x7f800000ff097424 */ /* 0x000fe200078e00ff */
[----:B------:R-:W-:Y:S01]  /*6490*/  MOV R10, 0x3f800000 ;  /* 0x3f800000000a7802 */ /* 0x000fe20000000f00 */
[----:B------:R-:W2:Y:S01]  /*64a0*/  SHFL.BFLY PT, R6, R3, 0x1, 0x1f ;  /* 0x0c201f0003067f89 */ /* 0x000ea200000e0000 */
[----:B------:R-:W-:Y:S02]  /*64b0*/  IMAD.MOV.U32 R11, RZ, RZ, 0x7f800000 ;  /* 0x7f800000ff0b7424 */ /* 0x000fe400078e00ff */
[----:B-1----:R-:W-:Y:S01]  /*64c0*/  FADD R7, R7, R0 ;  /* 0x0000000007077221 */ /* 0x002fe20000000000 */
[----:B--2---:R-:W-:-:S04]  /*64d0*/  FADD R15, R6, R3 ;  /* 0x00000003060f7221 */ /* 0x004fc80000000000 */
[----:B------:R-:W1:Y:S01]  /*64e0*/  SHFL.BFLY PT, R8, R7, 0x2, 0x1f ;  /* 0x0c401f0007087f89 */ /* 0x000e6200000e0000 */
[----:B------:R-:W-:-:S03]  /*64f0*/  MOV R6, 0x3f800000 ;  /* 0x3f80000000067802 */ /* 0x000fc60000000f00 */
[----:B------:R-:W2:Y:S01]  /*6500*/  SHFL.BFLY PT, R20, R15, 0x2, 0x1f ;  /* 0x0c401f000f147f89 */ /* 0x000ea200000e0000 */
[C---:B-1----:R-:W-:Y:S01]  /*6510*/  FSETP.NE.AND P0, PT, R7.reuse, -R8, PT ;  /* 0x800000080700720b */ /* 0x042fe20003f05000 */
[----:B------:R-:W-:Y:S01]  /*6520*/  FADD R3, R7, R8 ;  /* 0x0000000807037221 */ /* 0x000fe20000000000 */
[----:B--2---:R-:W-:-:S11]  /*6530*/  FADD R8, R15, R20 ;  /* 0x000000140f087221 */ /* 0x004fd60000000000 */
[----:B------:R-:W-:Y:S05]  /*6540*/  @!P0 BRA `(.L_x_42) ;  /* 0x0000000000548947 */ /* 0x000fea0003800000 */
[----:B------:R-:W-:Y:S01]  /*6550*/  IADD3 R0, R3, 0x1800000, RZ ;  /* 0x0180000003007810 */ /* 0x000fe20007ffe0ff */
[----:B------:R-:W-:Y:S03]  /*6560*/  BSSY B1, `(.L_x_43) ;  /* 0x000000c000017945 */ /* 0x000fe60003800000 */
[----:B------:R-:W-:-:S04]  /*6570*/  LOP3.LUT R0, R0, 0x7f800000, RZ, 0xc0, !PT ;  /* 0x7f80000000007812 */ /* 0x000fc800078ec0ff */
[----:B------:R-:W-:-:S13]  /*6580*/  ISETP.GT.U32.AND P0, PT, R0, 0x1ffffff, PT ;  /* 0x01ffffff0000780c */ /* 0x000fda0003f04070 */
[----:B------:R-:W-:Y:S05]  /*6590*/  @P0 BRA `(.L_x_44) ;  /* 0x0000000000100947 */ /* 0x000fea0003800000 */
[----:B------:R-:W-:-:S07]  /*65a0*/  MOV R14, 0x65c0 ;  /* 0x000065c0000e7802 */ /* 0x000fce0000000f00 */
[----:B------:R-:W-:Y:S05]  /*65b0*/  CALL.REL.NOINC `($__internal_0_$__cuda_sm20_rcp_rn_f32_slowpath) ;  /* 0x0000002c00ac7944 */ /* 0x000fea0003c00000 */
[----:B------:R-:W-:Y:S01]  /*65c0*/  MOV R6, R0 ;  /* 0x0000000000067202 */ /* 0x000fe20000000f00 */
[----:B------:R-:W-:Y:S06]  /*65d0*/  BRA `(.L_x_45) ;  /* 0x0000000000107947 */ /* 0x000fec0003800000 */
.L_x_44:
[----:B------:R-:W1:Y:S02]  /*65e0*/  MUFU.RCP R6, R3 ;  /* 0x0000000300067308 */ /* 0x000e640000001000 */
[----:B-1----:R-:W-:-:S04]  /*65f0*/  FFMA R0, R3, R6, -1 ;  /* 0xbf80000003007423 */ /* 0x002fc80000000006 */
[----:B------:R-:W-:-:S04]  /*6600*/  FADD.FTZ R7, -R0, -RZ ;  /* 0x800000ff00077221 */ /* 0x000fc80000010100 */
[----:B------:R-:W-:-:S07]  /*6610*/  FFMA R6, R6, R7, R6 ;  /* 0x0000000706067223 */ /* 0x000fce0000000006 */
.L_x_45:
[----:B------:R-:W-:Y:S05]  /*6620*/  BSYNC B1 ;  /* 0x0000000000017941 */ /* 0x000fea0003800000 */
.L_x_43:
[----:B------:R-:W-:Y:S01]  /*6630*/  FSETP.GEU.AND P0, PT, |R3|, 1.175494350822287508e-38, PT ;  /* 0x008000000300780b */ /* 0x000fe20003f0e200 */
[----:B------:R-:W-:-:S12]  /*6640*/  ULDC UR4, c[0x0][0x600] ;  /* 0x0001800000047ab9 */ /* 0x000fd80000000800 */
[----:B------:R-:W-:-:S04]  /*6650*/  @!P0 FMUL R3, R3, 16777216 ;  /* 0x4b80000003038820 */ /* 0x000fc80000400000 */
[----:B------:R-:W1:Y:S02]  /*6660*/  MUFU.LG2 R0, R3 ;  /* 0x0000000300007308 */ /* 0x000e640000000c00 */
[----:B-1----:R-:W-:-:S04]  /*6670*/  @!P0 FADD R0, R0, -24 ;  /* 0xc1c0000000008421 */ /* 0x002fc80000000000 */
[----:B------:R-:W-:-:S04]  /*6680*/  FMUL R11, R0, 0.69314718246459960938 ;  /* 0x3f317218000b7820 */ /* 0x000fc80000400000 */
[----:B------:R-:W-:-:S07]  /*6690*/  FFMA R11, R4, UR4, R11 ;  /* 0x00000004040b7c23 */ /* 0x000fce000800000b */
.L_x_42:
[----:B------:R-:W-:Y:S05]  /*66a0*/  BSYNC B0 ;  /* 0x0000000000007941 */ /* 0x000fea0003800000 */
.L_x_41:
[----:B------:R-:W-:Y:S01]  /*66b0*/  FSETP.NE.AND P0, PT, R15, -R20, PT ;  /* 0x800000140f00720b */ /* 0x000fe20003f05000 */
[----:B------:R-:W-:Y:S01]  /*66c0*/  ULDC UR4, c[0x0][0x608] ;  /* 0x0001820000047ab9 */ /* 0x000fe20000000800 */
[----:B------:R-:W-:Y:S01]  /*66d0*/  BSSY B0, `(.L_x_46) ;  /* 0x0000029000007945 */ /* 0x000fe20003800000 */
[----:B------:R-:W-:-:S04]  /*66e0*/  FMUL R6, R6, UR4 ;  /* 0x0000000406067c20 */ /* 0x000fc80008400000 */
        /* <DEDUP_REMOVED lines=16> */
[----:B------:R-:W-:Y:S06]  /*67f0*/  @!P0 BRA `(.L_x_47) ;  /* 0x0000000000588947 */ /* 0x000fec0003800000 */
[----:B------:R-:W-:Y:S01]  /*6800*/  VIADD R0, R8, 0x1800000 ;  /* 0x0180000008007836 */ /* 0x000fe20000000000 */
[----:B------:R-:W-:Y:S04]  /*6810*/  BSSY B1, `(.L_x_48) ;  /* 0x000000d000017945 */ /* 0x000fe80003800000 */
[----:B------:R-:W-:-:S04]  /*6820*/  LOP3.LUT R0, R0, 0x7f800000, RZ, 0xc0, !PT ;  /* 0x7f80000000007812 */ /* 0x000fc800078ec0ff */
[----:B------:R-:W-:-:S13]  /*6830*/  ISETP.GT.U32.AND P0, PT, R0, 0x1ffffff, PT ;  /* 0x01ffffff0000780c */ /* 0x000fda0003f04070 */
[----:B------:R-:W-:Y:S05]  /*6840*/  @P0 BRA `(.L_x_49) ;  /* 0x0000000000140947 */ /* 0x000fea0003800000 */
[----:B------:R-:W-:Y:S02]  /*6850*/  MOV R3, R8 ;  /* 0x0000000800037202 */ /* 0x000fe40000000f00 */
[----:B------:R-:W-:-:S07]  /*6860*/  MOV R14, 0x6880 ;  /* 0x00006880000e7802 */ /* 0x000fce0000000f00 */
[----:B------:R-:W-:Y:S05]  /*6870*/  CALL.REL.NOINC `($__internal_0_$__cuda_sm20_rcp_rn_f32_slowpath) ;  /* 0x0000002800fc7944 */ /* 0x000fea0003c00000 */
[----:B------:R-:W-:Y:S01]  /*6880*/  MOV R10, R0 ;  /* 0x00000000000a7202 */ /* 0x000fe20000000f00 */
[----:B------:R-:W-:Y:S06]  /*6890*/  BRA `(.L_x_50) ;  /* 0x0000000000107947 */ /* 0x000fec0003800000 */
.L_x_49:
[----:B------:R-:W1:Y:S02]  /*68a0*/  MUFU.RCP R3, R8 ;  /* 0x0000000800037308 */ /* 0x000e640000001000 */
[----:B-1----:R-:W-:-:S04]  /*68b0*/  FFMA R0, R8, R3, -1 ;  /* 0xbf80000008007423 */ /* 0x002fc80000000003 */
[----:B------:R-:W-:-:S04]  /*68c0*/  FADD.FTZ R0, -R0, -RZ ;  /* 0x800000ff00007221 */ /* 0x000fc80000010100 */
[----:B------:R-:W-:-:S07]  /*68d0*/  FFMA R10, R3, R0, R3 ;  /* 0x00000000030a7223 */ /* 0x000fce0000000003 */
.L_x_50:
[----:B------:R-:W-:Y:S05]  /*68e0*/  BSYNC B1 ;  /* 0x0000000000017941 */ /* 0x000fea0003800000 */
.L_x_48:
[----:B------:R-:W-:Y:S01]  /*68f0*/  FSETP.GEU.AND P0, PT, |R8|, 1.175494350822287508e-38, PT ;  /* 0x008000000800780b */ /* 0x000fe20003f0e200 */
[----:B------:R-:W-:-:S12]  /*6900*/  ULDC UR4, c[0x0][0x600] ;  /* 0x0001800000047ab9 */ /* 0x000fd80000000800 */
[----:B------:R-:W-:-:S04]  /*6910*/  @!P0 FMUL R8, R8, 16777216 ;  /* 0x4b80000008088820 */ /* 0x000fc80000400000 */
[----:B------:R-:W1:Y:S02]  /*6920*/  MUFU.LG2 R0, R8 ;  /* 0x0000000800007308 */ /* 0x000e640000000c00 */
[----:B-1----:R-:W-:-:S04]  /*6930*/  @!P0 FADD R0, R0, -24 ;  /* 0xc1c0000000008421 */ /* 0x002fc80000000000 */
[----:B------:R-:W-:-:S04]  /*6940*/  FMUL R0, R0, 0.69314718246459960938 ;  /* 0x3f31721800007820 */ /* 0x000fc80000400000 */
[----:B------:R-:W-:-:S07]  /*6950*/  FFMA R9, R5, UR4, R0 ;  /* 0x0000000405097c23 */ /* 0x000fce0008000000 */
.L_x_47:
[----:B------:R-:W-:Y:S05]  /*6960*/  BSYNC B0 ;  /* 0x0000000000007941 */ /* 0x000fea0003800000 */
.L_x_46:
[----:B------:R-:W-:Y:S01]  /*6970*/  SHF.L.U32 R0, R122, 0x1f, RZ ;  /* 0x0000001f7a007819 */ /* 0x000fe200000006ff */
[----:B------:R-:W-:Y:S01]  /*6980*/  UISETP.NE.AND UP0, UPT, UR51, 0x1, UPT ;  /* 0x000000013300788c */ /* 0x000fe2000bf05270 */
[----:B------:R-:W-:Y:S01]  /*6990*/  LOP3.LUT P0, RZ, R2, 0x3, RZ, 0xc0, !PT ;  /* 0x0000000302ff7812 */ /* 0x000fe2000780c0ff */
[----:B------:R-:W-:Y:S01]  /*69a0*/  UISETP.NE.AND UP1, UPT, UR51, 0x2, UPT ;  /* 0x000000023300788c */ /* 0x000fe2000bf25270 */
[----:B------:R-:W1:Y:S01]  /*69b0*/  SYNCS.PHASECHK.TRANS64.TRYWAIT P1, [UR20+0x1c498], R0 ;  /* 0x01c49800ff0075a7 */ /* 0x000e620008020154 */
[----:B------:R-:W-:Y:S01]  /*69c0*/  ULDC UR4, c[0x0][0x608] ;  /* 0x0001820000047ab9 */ /* 0x000fe20000000800 */
[----:B------:R-:W-:Y:S01]  /*69d0*/  USHF.L.U32 UR42, UR42, 0x6, URZ ;  /* 0x000000062a2a7899 */ /* 0x000fe2000800063f */
[----:B------:R-:W-:-:S05]  /*69e0*/  FMUL R10, R10, UR4 ;  /* 0x000000040a0a7c20 */ /* 0x000fca0008400000 */
[----:B------:R-:W-:Y:S02]  /*69f0*/  @!UP0 ULOP3.LUT UP2, URZ, UR36, 0x2, URZ, 0xc0, !UPT ;  /* 0x00000002243f8892 */ /* 0x000fe4000f84c03f */
[----:B------:R-:W-:Y:S02]  /*6a00*/  @!UP0 ULOP3.LUT UR36, UR36, 0x1, URZ, 0xc0, !UPT ;  /* 0x0000000124248892 */ /* 0x000fe4000f8ec03f */
[----:B------:R-:W-:Y:S02]  /*6a10*/  @!UP0 USEL UR5, URZ, 0x1, UP2 ;  /* 0x000000013f058887 */ /* 0x000fe40009000000 */
[----:B------:R-:W-:Y:S02]  /*6a20*/  @!UP1 UIADD3 UR6, UR36, 0x1, URZ ;  /* 0x0000000124069890 */ /* 0x000fe4000fffe03f */
[----:B------:R-:W-:Y:S02]  /*6a30*/  @!UP0 ULOP3.LUT UR37, UR37, UR5, URZ, 0x3c, !UPT ;  /* 0x0000000525258292 */ /* 0x000fe4000f8e3c3f */
[----:B------:R-:W-:-:S02]  /*6a40*/  @!UP1 UISETP.GT.U32.AND UP2, UPT, UR6, 0x1, UPT ;  /* 0x000000010600988c */ /* 0x000fc4000bf44070 */
[----:B------:R-:W-:Y:S02]  /*6a50*/  @!UP1 ULOP3.LUT UR36, UR36, 0x1, URZ, 0xc, !UPT ;  /* 0x0000000124249892 */ /* 0x000fe4000f8e0c3f */
[----:B------:R-:W-:-:S04]  /*6a60*/  @!UP1 USEL UR5, URZ, 0x1, !UP2 ;  /* 0x000000013f059887 */ /* 0x000fc8000d000000 */
[----:B------:R-:W-:Y:S01]  /*6a70*/  @!UP1 ULOP3.LUT UR37, UR37, UR5, URZ, 0x3c, !UPT ;  /* 0x0000000525259292 */ /* 0x000fe2000f8e3c3f */
[----:B-1----:R-:W-:Y:S11]  /*6a80*/  @!P1 BRA `(.L_x_51) ;  /* 0x0000002400809947 */ /* 0x002ff60003800000 */
.L_x_115:
[----:B------:R-:W-:Y:S04]  /*6a90*/  BSSY B0, `(.L_x_52) ;  /* 0x0000012000007945 */ /* 0x000fe80003800000 */
[----:B------:R-:W-:Y:S05]  /*6aa0*/  @P0 BRA `(.L_x_53) ;  /* 0x0000000000400947 */ /* 0x000fea0003800000 */
[----:B------:R-:W-:Y:S01]  /*6ab0*/  ULDC.64 UR4, c[0x0][0x688] ;  /* 0x0001a20000047ab9 */ /* 0x000fe20000000a00 */
[----:B------:R-:W-:Y:S01]  /*6ac0*/  VIADD R5, R16, UR42 ;  /* 0x0000002a10057c36 */ /* 0x000fe20008000000 */
[----:B------:R-:W-:-:S04]  /*6ad0*/  UIMAD UR4, UR43, UR4, UR42 ;  /* 0x000000042b0472a4 */ /* 0x000fc8000f8e022a */
[----:B------:R-:W-:Y:S01]  /*6ae0*/  UIMAD UR4, UR44, UR5, UR4 ;  /* 0x000000052c0472a4 */ /* 0x000fe2000f8e0204 */
[C---:B------:R-:W-:Y:S02]  /*6af0*/  IADD3 R4, R5.reuse, 0x8, RZ ;  /* 0x0000000805047810 */ /* 0x040fe40007ffe0ff */
[----:B------:R-:W-:Y:S02]  /*6b00*/  ULDC UR5, c[0x0][0x288] ;  /* 0x0000a20000057ab9 */ /* 0x000fe40000000800 */
[----:B------:R-:W-:Y:S02]  /*6b10*/  ISETP.GE.U32.AND P0, PT, R5, UR5, PT ;  /* 0x0000000505007c0c */ /* 0x000fe4000bf06070 */
[----:B-1----:R-:W-:Y:S02]  /*6b20*/  IADD3 R0, P2, R16, UR4, RZ ;  /* 0x0000000410007c10 */ /* 0x002fe4000ff5e0ff */
[----:B------:R-:W-:Y:S02]  /*6b30*/  MOV R3, UR4 ;  /* 0x0000000400037c02 */ /* 0x000fe40008000f00 */
[----:B------:R-:W-:Y:S01]  /*6b40*/  ISETP.GE.U32.AND P1, PT, R4, UR5, PT ;  /* 0x0000000504007c0c */ /* 0x000fe2000bf26070 */
[----:B------:R-:W-:Y:S01]  /*6b50*/  ULDC.64 UR4, c[0x0][0x680] ;  /* 0x0001a00000047ab9 */ /* 0x000fe20000000a00 */
[----:B------:R-:W-:-:S02]  /*6b60*/  LEA.HI.X.SX32 R3, R3, RZ, 0x1, P2 ;  /* 0x000000ff03037211 */ /* 0x000fc400010f0eff */
[----:B------:R-:W-:-:S04]  /*6b70*/  LEA R4, P2, R0, UR4, 0x2 ;  /* 0x0000000400047c11 */ /* 0x000fc8000f8410ff */
[----:B------:R-:W-:-:S05]  /*6b80*/  LEA.HI.X R5, R0, UR5, R3, 0x2, P2 ;  /* 0x0000000500057c11 */ /* 0x000fca00090f1403 */
[----:B------:R2:W-:Y:S04]  /*6b90*/  @!P0 STG.E desc[UR54][R4.64], R11 ;  /* 0x0000000b04008986 */ /* 0x0005e8000c101936 */
[----:B------:R2:W-:Y:S02]  /*6ba0*/  @!P1 STG.E desc[UR54][R4.64+0x20], R9 ;  /* 0x0000200904009986 */ /* 0x0005e4000c101936 */
.L_x_53:
[----:B------:R-:W-:Y:S05]  /*6bb0*/  BSYNC B0 ;  /* 0x0000000000007941 */ /* 0x000fea0003800000 */
.L_x_52:
[----:B------:R-:W-:Y:S01]  /*6bc0*/  ULDC.64 UR4, c[0x0][0x730] ;  /* 0x0001cc0000047ab9 */ /* 0x000fe20000000a00 */
[-C--:B------:R-:W-:Y:S01]  /*6bd0*/  FMUL R90, R90, R10.reuse ;  /* 0x0000000a5a5a7220 */ /* 0x080fe20000400000 */
[----:B------:R-:W-:Y:S01]  /*6be0*/  ISETP.NE.U32.AND P0, PT, RZ, UR4, PT ;  /* 0x00000004ff007c0c */ /* 0x000fe2000bf05070 */
[-C--:B------:R-:W-:Y:S01]  /*6bf0*/  FMUL R91, R91, R10.reuse ;  /* 0x0000000a5b5b7220 */ /* 0x080fe20000400000 */
[-C--:B------:R-:W-:Y:S01]  /*6c00*/  FMUL R94, R94, R10.reuse ;  /* 0x0000000a5e5e7220 */ /* 0x080fe20000400000 */
[-C--:B------:R-:W-:Y:S01]  /*6c10*/  FMUL R95, R95, R10.reuse ;  /* 0x0000000a5f5f7220 */ /* 0x080fe20000400000 */
[----:B------:R-:W-:Y:S01]  /*6c20*/  ISETP.NE.AND.EX P0, PT, RZ, UR5, PT, P0 ;  /* 0x00000005ff007c0c */ /* 0x000fe2000bf05300 */
        /* <DEDUP_REMOVED lines=12> */
[----:B------:R-:W-:Y:S06]  /*6cf0*/  @P0 BRA `(.L_x_54) ;  /* 0x0000000000240947 */ /* 0x000fec0003800000 */
[----:B------:R-:W-:Y:S02]  /*6d00*/  ULDC.64 UR4, c[0x0][0x728] ;  /* 0x0001ca0000047ab9 */ /* 0x000fe40000000a00 */
[----:B------:R-:W-:-:S04]  /*6d10*/  ISETP.NE.U32.AND P0, PT, RZ, UR4, PT ;  /* 0x00000004ff007c0c */ /* 0x000fc8000bf05070 */
[----:B------:R-:W-:-:S13]  /*6d20*/  ISETP.NE.AND.EX P0, PT, RZ, UR5, PT, P0 ;  /* 0x00000005ff007c0c */ /* 0x000fda000bf05300 */
[----:B------:R-:W-:Y:S05]  /*6d30*/  @!P0 BRA `(.L_x_55) ;  /* 0x00000000000c8947 */ /* 0x000fea0003800000 */
[----:B--2---:R-:W2:Y:S02]  /*6d40*/  LDC.64 R4, c[0x0][0x728] ;  /* 0x0001ca00ff047b82 */ /* 0x004ea40000000a00 */
[----:B--2---:R3:W5:Y:S01]  /*6d50*/  LDG.E R120, desc[UR54][R4.64] ;  /* 0x0000003604787981 */ /* 0x004762000c1e1900 */
[----:B------:R-:W-:Y:S05]  /*6d60*/  BRA `(.L_x_54) ;  /* 0x0000000000087947 */ /* 0x000fea0003800000 */
.L_x_55:
[----:B------:R-:W-:Y:S02]  /*6d70*/  ULDC UR4, c[0x0][0x720] ;  /* 0x0001c80000047ab9 */ /* 0x000fe40000000800 */
[----:B------:R-:W-:-:S07]  /*6d80*/  IMAD.U32 R120, RZ, RZ, UR4 ;  /* 0x00000004ff787e24 */ /* 0x000fce000f8e00ff */
.L_x_54:
[----:B-1----:R-:W-:-:S04]  /*6d90*/  MOV R0, RZ ;  /* 0x000000ff00007202 */ /* 0x002fc80000000f00 */
[----:B------:R-:W-:-:S13]  /*6da0*/  LOP3.LUT P0, RZ, R0, 0x1bf, RZ, 0xc0, !PT ;  /* 0x000001bf00ff7812 */ /* 0x000fda000780c0ff */
[----:B------:R-:W-:Y:S05]  /*6db0*/  @!P0 BRA `(.L_x_56) ;  /* 0x0000000000408947 */ /* 0x000fea0003800000 */
[----:B------:R-:W-:Y:S01]  /*6dc0*/  MOV R0, 0x0 ;  /* 0x0000000000007802 */ /* 0x000fe20000000f00 */
[----:B------:R-:W-:Y:S01]  /*6dd0*/  ULDC.64 UR4, c[0x4][0x68] ;  /* 0x01001a0000047ab9 */ /* 0x000fe20000000a00 */
[----:B------:R-:W-:Y:S01]  /*6de0*/  ULDC.64 UR6, c[0x4][0x8] ;  /* 0x0100020000067ab9 */ /* 0x000fe20000000a00 */
[----:B--23--:R-:W-:Y:S01]  /*6df0*/  MOV R4, UR4 ;  /* 0x0000000400047c02 */ /* 0x00cfe20008000f00 */
[----:B------:R1:W2:Y:S01]  /*6e00*/  LDC.64 R14, c[0x4][R0] ;  /* 0x01000000000e7b82 */ /* 0x0002a20000000a00 */
[----:B------:R-:W-:Y:S01]  /*6e10*/  MOV R5, UR5 ;  /* 0x0000000500057c02 */ /* 0x000fe20008000f00 */
[----:B------:R-:W-:Y:S01]  /*6e20*/  ULDC.64 UR4, c[0x4][0x70] ;  /* 0x01001c0000047ab9 */ /* 0x000fe20000000a00 */
[----:B------:R-:W-:Y:S01]  /*6e30*/  MOV R10, UR6 ;  /* 0x00000006000a7c02 */ /* 0x000fe20008000f00 */
[----:B------:R-:W-:Y:S01]  /*6e40*/  IMAD.U32 R6, RZ, RZ, UR4 ;  /* 0x00000004ff067e24 */ /* 0x000fe2000f8e00ff */
[----:B------:R-:W-:Y:S01]  /*6e50*/  MOV R7, UR5 ;  /* 0x0000000500077c02 */ /* 0x000fe20008000f00 */
[----:B------:R-:W-:Y:S01]  /*6e60*/  IMAD.U32 R11, RZ, RZ, UR7 ;  /* 0x00000007ff0b7e24 */ /* 0x000fe2000f8e00ff */
[----:B------:R-:W-:Y:S01]  /*6e70*/  MOV R8, 0x70 ;  /* 0x0000007000087802 */ /* 0x000fe20000000f00 */
[----:B------:R-:W-:Y:S01]  /*6e80*/  IMAD.MOV.U32 R13, RZ, RZ, RZ ;  /* 0x000000ffff0d7224 */ /* 0x000fe200078e00ff */
[----:B-1----:R-:W-:-:S07]  /*6e90*/  MOV R12, 0x1 ;  /* 0x00000001000c7802 */ /* 0x002fce0000000f00 */
[----:B------:R-:W-:-:S07]  /*6ea0*/  LEPC R20, `(.L_x_56) ;  /* 0x000000001014794e */ /* 0x000fce0000000000 */
[----:B--2--5:R-:W-:Y:S05]  /*6eb0*/  CALL.ABS.NOINC R14 ;  /* 0x000000000e007343 */ /* 0x024fea0003c00000 */
.L_x_56:
[----:B------:R-:W-:Y:S01]  /*6ec0*/  LOP3.LUT P0, RZ, R18, 0x1b0, RZ, 0xc0, !PT ;  /* 0x000001b012ff7812 */ /* 0x000fe2000780c0ff */
[----:B------:R-:W-:-:S12]  /*6ed0*/  BSSY B6, `(.L_x_57) ;  /* 0x0000012000067945 */ /* 0x000fd80003800000 */
        /* <DEDUP_REMOVED lines=17> */
.L_x_58:
[----:B------:R-:W-:Y:S05]  /*6ff0*/  BSYNC B6 ;  /* 0x0000000000067941 */ /* 0x000fea0003800000 */
.L_x_57:
[----:B------:R-:W-:Y:S02]  /*7000*/  ULDC.64 UR4, c[0x0][0x730] ;  /* 0x0001cc0000047ab9 */ /* 0x000fe40000000a00 */
[----:B------:R-:W-:Y:S01]  /*7010*/  ISETP.NE.U32.AND P0, PT, RZ, UR4, PT ;  /* 0x00000004ff007c0c */ /* 0x000fe2000bf05070 */
[----:B------:R-:W-:-:S03]  /*7020*/  ULDC UR4, c[0x0][0x720] ;  /* 0x0001c80000047ab9 */ /* 0x000fc60000000800 */
[----:B------:R-:W-:-:S04]  /*7030*/  ISETP.NE.AND.EX P0, PT, RZ, UR5, PT, P0 ;  /* 0x00000005ff007c0c */ /* 0x000fc8000bf05300 */
[----:B-----5:R-:W-:Y:S02]  /*7040*/  FSEL R40, R120, UR4, !P0 ;  /* 0x0000000478287c08 */ /* 0x020fe4000c000000 */
[----:B------:R-:W-:-:S03]  /*7050*/  ISETP.GT.U32.AND P0, PT, R22, 0x3e, PT ;  /* 0x0000003e1600780c */ /* 0x000fc60003f04070 */
[-C--:B--23--:R-:W-:Y:S01]  /*7060*/  FMUL R4, R90, R40.reuse ;  /* 0x000000285a047220 */ /* 0x08cfe20000400000 */
        /* <DEDUP_REMOVED lines=39> */
[----:B------:R-:W-:Y:S06]  /*72e0*/  @P0 BRA `(.L_x_59) ;  /* 0x0000000000040947 */ /* 0x000fec0003800000 */
[----:B------:R-:W-:-:S04]  /*72f0*/  DEPBAR.LE SB0, 0x1 ;  /* 0x000080400000791a */ /* 0x000fc80000000000 */
.L_x_59:
[----:B------:R-:W-:Y:S05]  /*7300*/  WARPSYNC.ALL ;  /* 0x0000000000007948 */ /* 0x000fea0003800000 */
[----:B------:R-:W-:Y:S01]  /*7310*/  BAR.SYNC.DEFER_BLOCKING 0x1, 0x80 ;  /* 0x0042000000007b1d */ /* 0x000fe20000010000 */
[----:B------:R-:W-:Y:S02]  /*7320*/  F2FP.F16.F32.PACK_AB R24, R24, R25 ;  /* 0x000000191818723e */ /* 0x000fe400000000ff */
[----:B------:R-:W-:Y:S02]  /*7330*/  F2FP.F16.F32.PACK_AB R32, R32, R33 ;  /* 0x000000212020723e */ /* 0x000fe400000000ff */
[----:B------:R-:W-:Y:S01]  /*7340*/  F2FP.F16.F32.PACK_AB R25, R26, R27 ;  /* 0x0000001b1a19723e */ /* 0x000fe200000000ff */
[----:B------:R-:W-:Y:S01]  /*7350*/  BSSY B0, `(.L_x_60) ;  /* 0x0000019000007945 */ /* 0x000fe20003800000 */
[----:B------:R-:W-:-:S02]  /*7360*/  F2FP.F16.F32.PACK_AB R33, R34, R35 ;  /* 0x000000232221723e */ /* 0x000fc400000000ff */
[----:B------:R-:W-:Y:S02]  /*7370*/  F2FP.F16.F32.PACK_AB R26, R28, R29 ;  /* 0x0000001d1c1a723e */ /* 0x000fe400000000ff */
[----:B------:R-:W-:Y:S02]  /*7380*/  F2FP.F16.F32.PACK_AB R27, R30, R31 ;  /* 0x0000001f1e1b723e */ /* 0x000fe400000000ff */
[----:B------:R-:W-:Y:S02]  /*7390*/  F2FP.F16.F32.PACK_AB R34, R36, R37 ;  /* 0x000000252422723e */ /* 0x000fe400000000ff */
[----:B------:R-:W-:Y:S01]  /*73a0*/  F2FP.F16.F32.PACK_AB R35, R38, R39 ;  /* 0x000000272623723e */ /* 0x000fe200000000ff */
[----:B------:R1:W-:Y:S04]  /*73b0*/  STSM.16.M88.4 [R19], R40 ;  /* 0x0000002813007844 */ /* 0x0003e80000000200 */
[----:B------:R1:W-:Y:S01]  /*73c0*/  STSM.16.M88.4 [R23], R4 ;  /* 0x0000000417007844 */ /* 0x0003e20000000200 */
[----:B------:R-:W-:Y:S01]  /*73d0*/  @!PT LDS RZ, [RZ] ;  /* 0x00000000fffff984 */ /* 0x000fe20000000800 */
[----:B------:R-:W-:Y:S01]  /*73e0*/  @!PT LDS RZ, [RZ] ;  /* 0x00000000fffff984 */ /* 0x000fe20000000800 */
[----:B------:R-:W-:Y:S01]  /*73f0*/  @!PT LDS RZ, [RZ] ;  /* 0x00000000fffff984 */ /* 0x000fe20000000800 */
[----:B------:R-:W-:Y:S01]  /*7400*/  @!PT LDS RZ, [RZ] ;  /* 0x00000000fffff984 */ /* 0x000fe20000000800 */
[----:B------:R2:W-:Y:S06]  /*7410*/  MEMBAR.ALL.CTA ;  /* 0x0000000000007992 */ /* 0x0005ec0000008000 */
[----:B--2---:R-:W2:Y:S02]  /*7420*/  FENCE.VIEW.ASYNC.S ;  /* 0x00000000000073c6 */ /* 0x004ea40000000000 */
[----:B--2---:R-:W-:Y:S06]  /*7430*/  BAR.SYNC.DEFER_BLOCKING 0x1, 0x80 ;  /* 0x0042000000007b1d */ /* 0x004fec0000010000 */
[----:B------:R-:W-:Y:S05]  /*7440*/  @P0 BRA `(.L_x_61) ;  /* 0x0000000000240947 */ /* 0x000fea0003800000 */
[----:B------:R-:W-:Y:S01]  /*7450*/  UIADD3 UR4, UR46, 0x15e00, URZ ;  /* 0x00015e002e047890 */ /* 0x000fe2000fffe03f */
[----:B------:R-:W-:-:S05]  /*7460*/  UMOV UR41, URZ ;  /* 0x0000003f00297c82 */ /* 0x000fca0008000000 */
[----:B------:R-:W-:Y:S01]  /*7470*/  MOV R18, UR4 ;  /* 0x0000000400127c02 */ /* 0x000fe20008000f00 */
[----:B------:R-:W-:-:S03]  /*7480*/  UIADD3 UR4, UP0, UR52, 0x670, URZ ;  /* 0x0000067034047890 */ /* 0x000fc6000ff1e03f */
[----:B------:R-:W-:Y:S01]  /*7490*/  R2UR UR40, R18 ;  /* 0x00000000122872ca */ /* 0x000fe200000e0000 */
[----:B------:R-:W-:-:S12]  /*74a0*/  UIADD3.X UR5, URZ, UR53, URZ, UP0, !UPT ;  /* 0x000000353f057290 */ /* 0x000fd800087fe43f */
[----:B------:R2:W-:Y:S01]  /*74b0*/  UTMASTG.4D [UR40], [UR4] ;  /* 0x00000028040073b5 */ /* 0x0005e20008018000 */
[----:B------:R0:W-:Y:S01]  /*74c0*/  UTMACMDFLUSH ;  /* 0x00000000000079b7 */ /* 0x0001e20000000000 */
[----:B--2---:R-:W-:-:S04]  /*74d0*/  DEPBAR.LE SB0, 0x1 ;  /* 0x000080400000791a */ /* 0x004fc80000000000 */
.L_x_61:
[----:B------:R-:W-:Y:S05]  /*74e0*/  BSYNC B0 ;  /* 0x0000000000007941 */ /* 0x000fea0003800000 */
.L_x_60:
[----:B------:R-:W-:Y:S06]  /*74f0*/  BAR.SYNC.DEFER_BLOCKING 0x1, 0x80 ;  /* 0x0042000000007b1d */ /* 0x000fec0000010000 */
[----:B------:R-:W-:Y:S01]  /*7500*/  BSSY B0, `(.L_x_62) ;  /* 0x0000011000007945 */ /* 0x000fe20003800000 */
[----:B------:R2:W-:Y:S04]  /*7510*/  STSM.16.M88.4 [R19+0x1000], R24 ;  /* 0x0010001813007844 */ /* 0x0005e80000000200 */
[----:B------:R2:W-:Y:S01]  /*7520*/  STSM.16.M88.4 [R23+0x1000], R32 ;  /* 0x0010002017007844 */ /* 0x0005e20000000200 */
[----:B------:R-:W-:Y:S01]  /*7530*/  @!PT LDS RZ, [RZ] ;  /* 0x00000000fffff984 */ /* 0x000fe20000000800 */
[----:B------:R-:W-:Y:S01]  /*7540*/  @!PT LDS RZ, [RZ] ;  /* 0x00000000fffff984 */ /* 0x000fe20000000800 */
[----:B------:R-:W-:Y:S01]  /*7550*/  @!PT LDS RZ, [RZ] ;  /* 0x00000000fffff984 */ /* 0x000fe20000000800 */
[----:B------:R-:W-:Y:S01]  /*7560*/  @!PT LDS RZ, [RZ] ;  /* 0x00000000fffff984 */ /* 0x000fe20000000800 */
[----:B------:R3:W-:Y:S06]  /*7570*/  MEMBAR.ALL.CTA ;  /* 0x0000000000007992 */ /* 0x0007ec0000008000 */
[----:B---3--:R-:W3:Y:S02]  /*7580*/  FENCE.VIEW.ASYNC.S ;  /* 0x00000000000073c6 */ /* 0x008ee40000000000 */
[----:B---3--:R-:W-:Y:S06]  /*7590*/  BAR.SYNC.DEFER_BLOCKING 0x1, 0x80 ;  /* 0x0042000000007b1d */ /* 0x008fec0000010000 */
[----:B------:R-:W-:Y:S05]  /*75a0*/  @P0 BRA `(.L_x_63) ;  /* 0x0000000000180947 */ /* 0x000fea0003800000 */
[----:B------:R-:W-:Y:S02]  /*75b0*/  UIADD3 UR4, UP0, UR52, 0x670, URZ ;  /* 0x0000067034047890 */ /* 0x000fe4000ff1e03f */
[----:B------:R-:W-:Y:S02]  /*75c0*/  UIADD3 UR40, UR46, 0x16e00, URZ ;  /* 0x00016e002e287890 */ /* 0x000fe4000fffe03f */
[----:B------:R-:W-:Y:S01]  /*75d0*/  UIADD3.X UR5, URZ, UR53, URZ, UP0, !UPT ;  /* 0x000000353f057290 */ /* 0x000fe200087fe43f */
[----:B------:R-:W-:-:S08]  /*75e0*/  UMOV UR41, 0x20 ;  /* 0x0000002000297882 */ /* 0x000fd00000000000 */
[----:B------:R3:W-:Y:S02]  /*75f0*/  UTMASTG.4D [UR40], [UR4] ;  /* 0x00000028040073b5 */ /* 0x0007e40008018000 */
[----:B---3--:R0:W-:Y:S02]  /*7600*/  UTMACMDFLUSH ;  /* 0x00000000000079b7 */ /* 0x0081e40000000000 */
.L_x_63:
[----:B------:R-:W-:Y:S05]  /*7610*/  BSYNC B0 ;  /* 0x0000000000007941 */ /* 0x000fea0003800000 */
.L_x_62:
[----:B------:R-:W-:Y:S01]  /*7620*/  ULDC UR4, c[0x0][0xc] ;  /* 0x0000030000047ab9 */ /* 0x000fe20000000800 */
[----:B------:R-:W-:-:S04]  /*7630*/  DEPBAR.LE SB0, 0x0 ;  /* 0x000080000000791a */ /* 0x000fc80000000000 */
[----:B------:R-:W-:Y:S01]  /*7640*/  IADD3 R17, R17, UR4, RZ ;  /* 0x0000000411117c10 */ /* 0x000fe2000fffe0ff */
[----:B------:R-:W-:Y:S01]  /*7650*/  ULDC UR4, c[0x0][0xa00] ;  /* 0x0002800000047ab9 */ /* 0x000fe20000000800 */
[----:B------:R-:W-:Y:S01]  /*7660*/  SYNCS.ARRIVE.TRANS64.A1T0 RZ, [UR48], RZ ;  /* 0x000000ffffff79a7 */ /* 0x000fe20008100030 */
[----:B------:R-:W-:Y:S02]  /*7670*/  LOP3.LUT R122, R122, 0x1, RZ, 0x3c, !PT ;  /* 0x000000017a7a7812 */ /* 0x000fe400078e3cff */
[----:B------:R-:W-:-:S13]  /*7680*/  ISETP.GE.AND P0, PT, R17, UR4, PT ;  /* 0x0000000411007c0c */ /* 0x000fda000bf06270 */
[----:B------:R-:W-:Y:S05]  /*7690*/  @!P0 BRA `(.L_x_64) ;  /* 0xffffff9400e08947 */ /* 0x000fea000383ffff */
[----:B------:R-:W-:Y:S05]  /*76a0*/  EXIT ;  /* 0x000000000000794d */ /* 0x000fea0003800000 */
.L_x_6:
[----:B------:R-:W-:-:S08]  /*76b0*/  NOP ;  /* 0x0000000000007918 */ /* 0x000fd00000000000 */
[----:B------:R-:W2:-:S00]  /*76c0*/  USETMAXREG.DEALLOC.CTAPOOL 0x18 ;  /* 0x00000018000079c8 */ /* 0x000e8000080e0500 */
[----:B------:R-:W-:-:S13]  /*76d0*/  PLOP3.LUT P3, PT, PT, PT, UP0, 0x80, 0x0 ;  /* 0x000000000000781c */ /* 0x000fda0003f6f008 */
[----:B--2---:R-:W-:Y:S05]  /*76e0*/  @!P3 BRA `(.L_x_65) ;  /* 0x000000080038b947 */ /* 0x004fea0003800000 */
[----:B------:R-:W-:-:S13]  /*76f0*/  PLOP3.LUT P2, PT, PT, PT, UP1, 0x80, 0x0 ;  /* 0x000000000000781c */ /* 0x000fda0003f4f018 */
[----:B-1----:R-:W-:Y:S05]  /*7700*/  @P2 EXIT ;  /* 0x000000000000294d */ /* 0x002fea0003800000 */
[----:B------:R-:W-:Y:S02]  /*7710*/  ULDC UR4, c[0x0][0xa00] ;  /* 0x0002800000047ab9 */ /* 0x000fe40000000800 */
[----:B------:R-:W-:-:S13]  /*7720*/  ISETP.GE.AND P2, PT, R17, UR4, PT ;  /* 0x0000000411007c0c */ /* 0x000fda000bf46270 */
[----:B------:R-:W-:Y:S05]  /*7730*/  @P2 EXIT ;  /* 0x000000000000294d */ /* 0x000fea0003800000 */
[----:B------:R-:W-:Y:S01]  /*7740*/  LOP3.LUT P2, RZ, R2, 0x1f, RZ, 0xc0, !PT ;  /* 0x0000001f02ff7812 */ /* 0x000fe2000784c0ff */
[----:B------:R-:W-:Y:S01]  /*7750*/  BSSY B0, `(.L_x_66) ;  /* 0x0000086000007945 */ /* 0x000fe20003800000 */
[----:B------:R-:W-:Y:S01]  /*7760*/  IMAD.MOV.U32 R4, RZ, RZ, 0x1 ;  /* 0x00000001ff047424 */ /* 0x000fe200078e00ff */
[----:B------:R-:W-:Y:S01]  /*7770*/  MOV R0, RZ ;  /* 0x000000ff00007202 */ /* 0x000fe20000000f00 */
[----:B------:R-:W-:Y:S01]  /*7780*/  ULOP3.LUT UR6, UR49, 0x2, URZ, 0xfc, !UPT ;  /* 0x0000000231067892 */ /* 0x000fe2000f8efc3f */
[----:B------:R-:W-:Y:S01]  /*7790*/  PLOP3.LUT P0, PT, P2, P0, PT, 0x2a, 0x0 ;  /* 0x000000000000781c */ /* 0x000fe20001700572 */
[----:B------:R-:W-:Y:S01]  /*77a0*/  ULDC UR7, c[0x0][0xc] ;  /* 0x0000030000077ab9 */ /* 0x000fe20000000800 */
[----:B------:R-:W-:Y:S01]  /*77b0*/  MOV R5, 0x1 ;  /* 0x0000000100057802 */ /* 0x000fe20000000f00 */
[----:B------:R-:W-:Y:S01]  /*77c0*/  ULDC.64 UR14, c[0x0][0x198] ;  /* 0x00006600000e7ab9 */ /* 0x000fe20000000a00 */
[----:B------:R-:W-:-:S09]  /*77d0*/  ULDC UR18, c[0x0][0xa00] ;  /* 0x0002800000127ab9 */ /* 0x000fd20000000800 */
.L_x_81:
[----:B------:R-:W1:Y:S01]  /*77e0*/  LDC R6, c[0x0][0xa04] ;  /* 0x00028100ff067b82 */ /* 0x000e620000000800 */
[----:B------:R-:W-:Y:S01]  /*77f0*/  IMAD.MOV.U32 R7, RZ, RZ, R17 ;  /* 0x000000ffff077224 */ /* 0x000fe200078e0011 */
[----:B------:R-:W-:-:S06]  /*7800*/  UMOV UR4, 0xffffffff ;  /* 0xffffffff00047882 */ /* 0x000fcc0000000000 */
[----:B------:R-:W2:Y:S08]  /*7810*/  LDC R10, c[0x0][0xa10] ;  /* 0x00028400ff0a7b82 */ /* 0x000eb00000000800 */
[----:B------:R-:W3:Y:S01]  /*7820*/  LDC R13, c[0x0][0xa1c] ;  /* 0x00028700ff0d7b82 */ /* 0x000ee20000000800 */
[----:B-1----:R-:W-:Y:S02]  /*7830*/  ISETP.NE.AND P2, PT, R6, 0x1, PT ;  /* 0x000000010600780c */ /* 0x002fe40003f45270 */
[----:B--2---:R-:W-:-:S11]  /*7840*/  ISETP.NE.AND P3, PT, R10, 0x1, PT ;  /* 0x000000010a00780c */ /* 0x004fd60003f65270 */
[----:B------:R-:W1:Y:S01]  /*7850*/  @P2 LDC.64 R8, c[0x0][0xa08] ;  /* 0x00028200ff082b82 */ /* 0x000e620000000a00 */
[----:B---3--:R-:W-:-:S07]  /*7860*/  ISETP.NE.AND P4, PT, R13, 0x1, PT ;  /* 0x000000010d00780c */ /* 0x008fce0003f85270 */
[----:B------:R-:W2:Y:S08]  /*7870*/  @P3 LDC R12, c[0x0][0xa14] ;  /* 0x00028500ff0c3b82 */ /* 0x000eb00000000800 */
[----:B------:R-:W3:Y:S08]  /*7880*/  @P3 LDC R11, c[0x0][0xa18] ;  /* 0x00028600ff0b3b82 */ /* 0x000ef00000000800 */
[----:B------:R-:W4:Y:S01]  /*7890*/  @P4 LDC.64 R2, c[0x0][0xa20] ;  /* 0x00028800ff024b82 */ /* 0x000f220000000a00 */
[----:B-1----:R-:W-:-:S05]  /*78a0*/  @P2 IMAD.HI.U32 R8, R17, R8, RZ ;  /* 0x0000000811082227 */ /* 0x002fca00078e00ff */
[----:B------:R-:W-:-:S04]  /*78b0*/  @P2 SHF.R.U32.HI R7, RZ, R9, R8 ;  /* 0x00000009ff072219 */ /* 0x000fc80000011608 */
[----:B------:R-:W-:Y:S01]  /*78c0*/  MOV R9, R7 ;  /* 0x0000000700097202 */ /* 0x000fe20000000f00 */
[----:B--2---:R-:W-:-:S05]  /*78d0*/  @P3 IMAD.HI.U32 R8, R7, R12, RZ ;  /* 0x0000000c07083227 */ /* 0x004fca00078e00ff */
[----:B---3--:R-:W-:-:S05]  /*78e0*/  @P3 SHF.R.U32.HI R9, RZ, R11, R8 ;  /* 0x0000000bff093219 */ /* 0x008fca0000011608 */
[----:B----4-:R-:W-:Y:S01]  /*78f0*/  @P4 IMAD.HI.U32 R8, R9, R2, RZ ;  /* 0x0000000209084227 */ /* 0x010fe200078e00ff */
[----:B------:R-:W-:-:S04]  /*7900*/  MOV R2, R9 ;  /* 0x0000000900027202 */ /* 0x000fc80000000f00 */
[----:B------:R-:W-:Y:S02]  /*7910*/  @P4 SHF.R.U32.HI R2, RZ, R3, R8 ;  /* 0x00000003ff024219 */ /* 0x000fe40000011608 */
[----:B------:R-:W-:-:S03]  /*7920*/  IADD3 R3, -R9, RZ, RZ ;  /* 0x000000ff09037210 */ /* 0x000fc60007ffe1ff */
[----:B------:R-:W-:Y:S02]  /*7930*/  IMAD.MOV R2, RZ, RZ, -R2 ;  /* 0x000000ffff027224 */ /* 0x000fe400078e0a02 */
[----:B------:R-:W-:Y:S02]  /*7940*/  IMAD R10, R10, R3, R7 ;  /* 0x000000030a0a7224 */ /* 0x000fe400078e0207 */
[----:B------:R-:W-:Y:S01]  /*7950*/  IMAD R2, R13, R2, R9 ;  /* 0x000000020d027224 */ /* 0x000fe200078e0209 */
[----:B------:R-:W-:Y:S06]  /*7960*/  BRA.DIV UR4, `(.L_x_67) ;  /* 0x0000001604e07947 */ /* 0x000fec000b800000 */
[----:B------:R-:W-:-:S13]  /*7970*/  ELECT P6, URZ, PT ;  /* 0x00000000003f782f */ /* 0x000fda00038c0000 */
.L_x_118:
[----:B------:R-:W-:Y:S01]  /*7980*/  IADD3 R3, -R7, RZ, RZ ;  /* 0x000000ff07037210 */ /* 0x000fe20007ffe1ff */
[----:B------:R-:W-:Y:S04]  /*7990*/  BSSY B1, `(.L_x_68) ;  /* 0x0000029000017945 */ /* 0x000fe80003800000 */
[----:B------:R-:W-:Y:S01]  /*79a0*/  IMAD R3, R6, R3, R17 ;  /* 0x0000000306037224 */ /* 0x000fe200078e0211 */
[----:B------:R-:W-:-:S03]  /*79b0*/  MOV R6, RZ ;  /* 0x000000ff00067202 */ /* 0x000fc60000000f00 */
[----:B------:R-:W-:Y:S01]  /*79c0*/  IMAD.SHL.U32 R3, R3, 0x80, RZ ;  /* 0x0000008003037824 */ /* 0x000fe200078e00ff */
[----:B------:R-:W-:Y:S06]  /*79d0*/  @!P6 BRA `(.L_x_69) ;  /* 0x000000000090e947 */ /* 0x000fec0003800000 */
[----:B------:R-:W1:Y:S01]  /*79e0*/  S2R R7, SR_CgaCtaId ;  /* 0x0000000000077919 */ /* 0x000e620000008800 */
[----:B------:R-:W-:-:S04]  /*79f0*/  MOV R6, 0x400 ;  /* 0x0000040000067802 */ /* 0x000fc80000000f00 */
[----:B-1----:R-:W-:Y:S02]  /*7a00*/  LEA R9, R7, R6, 0x18 ;  /* 0x0000000607097211 */ /* 0x002fe400078ec0ff */
[----:B------:R-:W-:Y:S02]  /*7a10*/  SHF.L.U32 R6, R5, 0x1f, RZ ;  /* 0x0000001f05067819 */ /* 0x000fe400000006ff */
[----:B------:R-:W-:-:S04]  /*7a20*/  LEA R7, R0, R9, 0x3 ;  /* 0x0000000900077211 */ /* 0x000fc800078e18ff */
[----:B------:R-:W1:Y:S02]  /*7a30*/  SYNCS.PHASECHK.TRANS64.TRYWAIT P2, [R7+URZ+0x1c460], R6 ;  /* 0x01c46006070075a7 */ /* 0x000e64000804017f */
[----:B-1----:R-:W-:Y:S05]  /*7a40*/  @!P2 BRA `(.L_x_70) ;  /* 0x0000001400c8a947 */ /* 0x002fea0003800000 */
.L_x_119:
[----:B------:R-:W-:Y:S01]  /*7a50*/  UPRMT UR4, UR6, 0x9910, URZ ;  /* 0x0000991006047896 */ /* 0x000fe2000800003f */
[----:B-1----:R-:W-:-:S03]  /*7a60*/  @P1 IMAD.MOV.U32 R6, RZ, RZ, 0x2000 ;  /* 0x00002000ff061424 */ /* 0x002fc600078e00ff */
[----:B------:R-:W-:Y:S01]  /*7a70*/  UISETP.NE.AND UP0, UPT, UR4, 0x2, UPT ;  /* 0x000000020400788c */ /* 0x000fe2000bf05270 */
[----:B------:R1:W-:Y:S05]  /*7a80*/  @P1 SYNCS.ARRIVE.TRANS64 RZ, [R7+URZ+0x1c450], R6 ;  /* 0x01c4500607ff19a7 */ /* 0x0003ea000800003f */
[----:B------:R-:W-:-:S13]  /*7a90*/  PLOP3.LUT P2, PT, PT, PT, UP0, 0x80, 0x0 ;  /* 0x000000000000781c */ /* 0x000fda0003f4f008 */
[----:B-1----:R-:W-:Y:S05]  /*7aa0*/  @P2 BRA `(.L_x_71) ;  /* 0x0000000000042947 */ /* 0x002fea0003800000 */
[----:B------:R-:W-:Y:S01]  /*7ab0*/  BPT.TRAP 0x1 ;  /* 0x000000040000795c */ /* 0x000fe20000300000 */
.L_x_71:
[----:B------:R-:W-:Y:S05]  /*7ac0*/  @P0 BRA `(.L_x_72) ;  /* 0x0000000000040947 */ /* 0x000fea0003800000 */
[----:B------:R-:W-:Y:S01]  /*7ad0*/  BPT.TRAP 0x1 ;  /* 0x000000040000795c */ /* 0x000fe20000300000 */
.L_x_72:
[----:B------:R-:W-:Y:S01]  /*7ae0*/  R2UR UR4, R9 ;  /* 0x00000000090472ca */ /* 0x000fe200000e0000 */
[----:B------:R-:W-:Y:S01]  /*7af0*/  UIADD3 UR16, UP0, UR14, 0xf0, URZ ;  /* 0x000000f00e107890 */ /* 0x000fe2000ff1e03f */
[----:B------:R-:W-:Y:S01]  /*7b00*/  R2UR UR9, R7 ;  /* 0x00000000070972ca */ /* 0x000fe200000e0000 */
[----:B------:R-:W-:Y:S01]  /*7b10*/  UMOV UR5, 0x10000000 ;  /* 0x1000000000057882 */ /* 0x000fe20000000000 */
[----:B------:R-:W-:Y:S01]  /*7b20*/  R2UR UR8, R0 ;  /* 0x00000000000872ca */ /* 0x000fe200000e0000 */
[----:B------:R-:W-:Y:S01]  /*7b30*/  UIADD3.X UR17, URZ, UR15, URZ, UP0, !UPT ;  /* 0x0000000f3f117290 */ /* 0x000fe200087fe43f */
[----:B------:R-:W-:Y:S01]  /*7b40*/  R2UR UR11, R3 ;  /* 0x00000000030b72ca */ /* 0x000fe200000e0000 */
[----:B------:R-:W-:Y:S01]  /*7b50*/  UMOV UR10, URZ ;  /* 0x0000003f000a7c82 */ /* 0x000fe20008000000 */
[----:B------:R-:W-:Y:S02]  /*7b60*/  R2UR UR12, R10 ;  /* 0x000000000a0c72ca */ /* 0x000fe400000e0000 */
[----:B------:R-:W-:-:S02]  /*7b70*/  R2UR UR13, R2 ;  /* 0x00000000020d72ca */ /* 0x000fc400000e0000 */
[----:B------:R-:W-:-:S03]  /*7b80*/  IADD3 R0, R0, 0x1, RZ ;  /* 0x0000000100007810 */ /* 0x000fc60007ffe0ff */
[----:B------:R-:W-:Y:S01]  /*7b90*/  UIADD3 UR9, UR9, 0x1c450, URZ ;  /* 0x0001c45009097890 */ /* 0x000fe2000fffe03f */
[----:B------:R-:W-:Y:S01]  /*7ba0*/  ISETP.NE.AND P2, PT, R0, 0x2, PT ;  /* 0x000000020000780c */ /* 0x000fe20003f45270 */
[----:B------:R-:W-:-:S03]  /*7bb0*/  ULEA UR8, UR8, UR4, 0xd ;  /* 0x0000000408087291 */ /* 0x000fc6000f8e683f */
[----:B------:R-:W-:Y:S01]  /*7bc0*/  UMOV UR4, 0x0 ;  /* 0x0000000000047882 */ /* 0x000fe20000000000 */
[----:B------:R-:W-:Y:S02]  /*7bd0*/  SEL R6, RZ, 0x1, P2 ;  /* 0x00000001ff067807 */ /* 0x000fe40001000000 */
[----:B------:R-:W-:Y:S02]  /*7be0*/  SEL R0, R0, RZ, P2 ;  /* 0x000000ff00007207 */ /* 0x000fe40001000000 */
[----:B------:R-:W-:Y:S01]  /*7bf0*/  LOP3.LUT R5, R5, R6, RZ, 0x3c, !PT ;  /* 0x0000000605057212 */ /* 0x000fe200078e3cff */
[----:B------:R1:W-:Y:S02]  /*7c00*/  UTMALDG.4D [UR8], [UR16], desc[UR4] ;  /* 0x00000408100075b4 */ /* 0x0003e40008019000 */
[----:B-1----:R-:W-:-:S07]  /*7c10*/  MOV R6, 0x40 ;  /* 0x0000004000067802 */ /* 0x002fce0000000f00 */
.L_x_69:
[----:B------:R-:W-:Y:S05]  /*7c20*/  BSYNC B1 ;  /* 0x0000000000017941 */ /* 0x000fea0003800000 */
.L_x_68:
[----:B------:R-:W-:Y:S01]  /*7c30*/  LOP3.LUT P2, RZ, R4, 0xff, RZ, 0xc0, !PT ;  /* 0x000000ff04ff7812 */ /* 0x000fe2000784c0ff */
[----:B------:R-:W-:-:S12]  /*7c40*/  BSSY B1, `(.L_x_73) ;  /* 0x0000009000017945 */ /* 0x000fd80003800000 */
[----:B------:R-:W-:Y:S05]  /*7c50*/  @!P2 BRA `(.L_x_74) ;  /* 0x00000000001ca947 */ /* 0x000fea0003800000 */
[----:B------:R-:W1:Y:S01]  /*7c60*/  S2R R7, SR_CgaCtaId ;  /* 0x0000000000077919 */ /* 0x000e620000008800 */
[----:B------:R-:W-:-:S04]  /*7c70*/  MOV R4, 0x400 ;  /* 0x0000040000047802 */ /* 0x000fc80000000f00 */
[----:B-1----:R-:W-:Y:S02]  /*7c80*/  LEA R7, R7, R4, 0x18 ;  /* 0x0000000407077211 */ /* 0x002fe400078ec0ff */
[----:B------:R-:W-:Y:S02]  /*7c90*/  SHF.L.U32 R4, RZ, 0x1f, RZ ;  /* 0x0000001fff047819 */ /* 0x000fe400000006ff */
[----:B------:R1:W-:Y:S02]  /*7ca0*/  SYNCS.ARRIVE.TRANS64.A1T0 RZ, [R7+URZ+0x1c4b0], RZ ;  /* 0x01c4b0ff07ff79a7 */ /* 0x0003e4000810003f */
[----:B------:R-:W2:Y:S02]  /*7cb0*/  SYNCS.PHASECHK.TRANS64.TRYWAIT P2, [R7+URZ+0x1c4b0], R4 ;  /* 0x01c4b004070075a7 */ /* 0x000ea4000804017f */
[----:B-12---:R-:W-:Y:S05]  /*7cc0*/  @!P2 BRA `(.L_x_75) ;  /* 0x00000014003ca947 */ /* 0x006fea0003800000 */
.L_x_74:
[----:B------:R-:W-:Y:S05]  /*7cd0*/  BSYNC B1 ;  /* 0x0000000000017941 */ /* 0x000fea0003800000 */
.L_x_73:
[----:B------:R-:W-:Y:S04]  /*7ce0*/  BSSY B1, `(.L_x_76) ;  /* 0x0000028000017945 */ /* 0x000fe80003800000 */
[----:B------:R-:W-:Y:S05]  /*7cf0*/  @!P6 BRA `(.L_x_77) ;  /* 0x000000000098e947 */ /* 0x000fea0003800000 */
[----:B-1----:R-:W1:Y:S01]  /*7d00*/  S2R R7, SR_CgaCtaId ;  /* 0x0000000000077919 */ /* 0x002e620000008800 */
[----:B------:R-:W-:Y:S02]  /*7d10*/  MOV R4, 0x400 ;  /* 0x0000040000047802 */ /* 0x000fe40000000f00 */
[----:B------:R-:W-:Y:S02]  /*7d20*/  SHF.L.U32 R9, R5, 0x1f, RZ ;  /* 0x0000001f05097819 */ /* 0x000fe400000006ff */
[----:B-1----:R-:W-:-:S05]  /*7d30*/  LEA R7, R7, R4, 0x18 ;  /* 0x0000000407077211 */ /* 0x002fca00078ec0ff */
[----:B------:R-:W-:-:S04]  /*7d40*/  IMAD R4, R0, 0x8, R7 ;  /* 0x0000000800047824 */ /* 0x000fc800078e0207 */
[----:B------:R-:W1:Y:S02]  /*7d50*/  SYNCS.PHASECHK.TRANS64.TRYWAIT P2, [R4+URZ+0x1c460], R9 ;  /* 0x01c46009040075a7 */ /* 0x000e64000804017f */
[----:B-1----:R-:W-:Y:S05]  /*7d60*/  @!P2 BRA `(.L_x_78) ;  /* 0x000000140028a947 */ /* 0x002fea0003800000 */
.L_x_120:
[----:B------:R-:W-:Y:S01]  /*7d70*/  UPRMT UR4, UR6, 0x9910, URZ ;  /* 0x0000991006047896 */ /* 0x000fe2000800003f */
[----:B-1----:R-:W-:-:S03]  /*7d80*/  @P1 MOV R9, 0x2000 ;  /* 0x0000200000091802 */ /* 0x002fc60000000f00 */
[----:B------:R-:W-:Y:S01]  /*7d90*/  UISETP.NE.AND UP0, UPT, UR4, 0x2, UPT ;  /* 0x000000020400788c */ /* 0x000fe2000bf05270 */
[----:B------:R1:W-:Y:S05]  /*7da0*/  @P1 SYNCS.ARRIVE.TRANS64 RZ, [R4+URZ+0x1c450], R9 ;  /* 0x01c4500904ff19a7 */ /* 0x0003ea000800003f */
[----:B------:R-:W-:-:S13]  /*7db0*/  PLOP3.LUT P2, PT, PT, PT, UP0, 0x80, 0x0 ;  /* 0x000000000000781c */ /* 0x000fda0003f4f008 */
[----:B-1----:R-:W-:Y:S05]  /*7dc0*/  @P2 BRA `(.L_x_79) ;  /* 0x0000000000042947 */ /* 0x002fea0003800000 */
[----:B------:R-:W-:Y:S01]  /*7dd0*/  BPT.TRAP 0x1 ;  /* 0x000000040000795c */ /* 0x000fe20000300000 */
.L_x_79:
[----:B------:R-:W-:Y:S05]  /*7de0*/  @P0 BRA `(.L_x_80) ;  /* 0x0000000000040947 */ /* 0x000fea0003800000 */
[----:B------:R-:W-:Y:S01]  /*7df0*/  BPT.TRAP 0x1 ;  /* 0x000000040000795c */ /* 0x000fe20000300000 */
.L_x_80:
[----:B------:R-:W-:Y:S01]  /*7e00*/  R2UR UR4, R7 ;  /* 0x00000000070472ca */ /* 0x000fe200000e0000 */
[----:B------:R-:W-:Y:S01]  /*7e10*/  UIADD3 UR16, UP0, UR14, 0xf0, URZ ;  /* 0x000000f00e107890 */ /* 0x000fe2000ff1e03f */
[----:B------:R-:W-:Y:S01]  /*7e20*/  R2UR UR11, R3 ;  /* 0x00000000030b72ca */ /* 0x000fe200000e0000 */
[----:B------:R-:W-:Y:S01]  /*7e30*/  UMOV UR10, URZ ;  /* 0x0000003f000a7c82 */ /* 0x000fe20008000000 */
[----:B------:R-:W-:Y:S01]  /*7e40*/  R2UR UR5, R6 ;  /* 0x00000000060572ca */ /* 0x000fe200000e0000 */
[----:B------:R-:W-:Y:S01]  /*7e50*/  UIADD3.X UR17, URZ, UR15, URZ, UP0, !UPT ;  /* 0x0000000f3f117290 */ /* 0x000fe200087fe43f */
[----:B------:R-:W-:Y:S02]  /*7e60*/  R2UR UR9, R4 ;  /* 0x00000000040972ca */ /* 0x000fe400000e0000 */
[----:B------:R-:W-:Y:S02]  /*7e70*/  R2UR UR8, R0 ;  /* 0x00000000000872ca */ /* 0x000fe400000e0000 */
[----:B------:R-:W-:-:S02]  /*7e80*/  R2UR UR12, R10 ;  /* 0x000000000a0c72ca */ /* 0x000fc400000e0000 */
[----:B------:R-:W-:Y:S02]  /*7e90*/  R2UR UR13, R2 ;  /* 0x00000000020d72ca */ /* 0x000fe400000e0000 */
[----:B------:R-:W-:-:S03]  /*7ea0*/  IADD3 R0, R0, 0x1, RZ ;  /* 0x0000000100007810 */ /* 0x000fc60007ffe0ff */
[----:B------:R-:W-:Y:S01]  /*7eb0*/  UIADD3 UR11, UR11, UR5, URZ ;  /* 0x000000050b0b7290 */ /* 0x000fe2000fffe03f */
[C---:B------:R-:W-:Y:S01]  /*7ec0*/  ISETP.NE.AND P2, PT, R0.reuse, 0x2, PT ;  /* 0x000000020000780c */ /* 0x040fe20003f45270 */
[----:B------:R-:W-:Y:S02]  /*7ed0*/  UIADD3 UR9, UR9, 0x1c450, URZ ;  /* 0x0001c45009097890 */ /* 0x000fe4000fffe03f */
[----:B------:R-:W-:Y:S01]  /*7ee0*/  ULEA UR8, UR8, UR4, 0xd ;  /* 0x0000000408087291 */ /* 0x000fe2000f8e683f */
[----:B------:R-:W-:Y:S01]  /*7ef0*/  SEL R2, RZ, 0x1, P2 ;  /* 0x00000001ff027807 */ /* 0x000fe20001000000 */
[----:B------:R-:W-:Y:S01]  /*7f00*/  UMOV UR5, 0x10000000 ;  /* 0x1000000000057882 */ /* 0x000fe20000000000 */
[----:B------:R-:W-:Y:S01]  /*7f10*/  UMOV UR4, 0x0 ;  /* 0x0000000000047882 */ /* 0x000fe20000000000 */
[----:B------:R-:W-:Y:S02]  /*7f20*/  SEL R0, R0, RZ, P2 ;  /* 0x000000ff00007207 */ /* 0x000fe40001000000 */
[----:B------:R-:W-:-:S03]  /*7f30*/  LOP3.LUT R5, R5, R2, RZ, 0x3c, !PT ;  /* 0x0000000205057212 */ /* 0x000fc600078e3cff */
[----:B------:R2:W-:Y:S02]  /*7f40*/  UTMALDG.4D [UR8], [UR16], desc[UR4] ;  /* 0x00000408100075b4 */ /* 0x0005e40008019000 */
[----:B--2---:R-:W-:Y:S02]  /*7f50*/  NOP ;  /* 0x0000000000007918 */ /* 0x004fe40000000000 */
.L_x_77:
[----:B------:R-:W-:Y:S05]  /*7f60*/  BSYNC B1 ;  /* 0x0000000000017941 */ /* 0x000fea0003800000 */
.L_x_76:
[----:B------:R-:W-:Y:S02]  /*7f70*/  IADD3 R17, R17, UR7, RZ ;  /* 0x0000000711117c10 */ /* 0x000fe4000fffe0ff */
[----:B-1----:R-:W-:Y:S02]  /*7f80*/  PRMT R4, RZ, 0x7610, R4 ;  /* 0x00007610ff047816 */ /* 0x002fe40000000004 */
[----:B------:R-:W-:-:S13]  /*7f90*/  ISETP.GE.AND P2, PT, R17, UR18, PT ;  /* 0x0000001211007c0c */ /* 0x000fda000bf46270 */
[----:B------:R-:W-:Y:S05]  /*7fa0*/  @!P2 BRA `(.L_x_81) ;  /* 0xfffffff8000ca947 */ /* 0x000fea000383ffff */
[----:B------:R-:W-:Y:S05]  /*7fb0*/  BSYNC B0 ;  /* 0x0000000000007941 */ /* 0x000fea0003800000 */
.L_x_66:
[----:B------:R-:W-:Y:S05]  /*7fc0*/  EXIT ;  /* 0x000000000000794d */ /* 0x000fea0003800000 */
.L_x_65:
[----:B-1----:R-:W-:Y:S02]  /*7fd0*/  ULDC UR4, c[0x0][0xa00] ;  /* 0x0002800000047ab9 */ /* 0x002fe40000000800 */
        /* <DEDUP_REMOVED lines=8> */
[----:B------:R-:W-:Y:S01]  /*8060*/  ULDC.64 UR6, c[0x0][0x198] ;  /* 0x0000660000067ab9 */ /* 0x000fe20000000a00 */
[----:B------:R-:W-:Y:S01]  /*8070*/  MOV R0, 0x1 ;  /* 0x0000000100007802 */ /* 0x000fe20000000f00 */
[----:B------:R-:W-:-:S10]  /*8080*/  ULDC UR14, c[0x0][0xc] ;  /* 0x00000300000e7ab9 */ /* 0x000fd40000000800 */
.L_x_109:
[----:B------:R-:W1:Y:S01]  /*8090*/  LDC R2, c[0x0][0xa04] ;  /* 0x00028100ff027b82 */ /* 0x000e620000000800 */
[----:B------:R-:W-:-:S07]  /*80a0*/  UMOV UR4, 0xffffffff ;  /* 0xffffffff00047882 */ /* 0x000fce0000000000 */
        /* <DEDUP_REMOVED lines=9> */
[----:B-1----:R-:W-:Y:S01]  /*8140*/  @P3 IMAD.HI.U32 R10, R17, R6, RZ ;  /* 0x00000006110a3227 */ /* 0x002fe200078e00ff */
[----:B------:R-:W-:-:S04]  /*8150*/  MOV R6, R17 ;  /* 0x0000001100067202 */ /* 0x000fc80000000f00 */
[----:B------:R-:W-:-:S05]  /*8160*/  @P3 SHF.R.U32.HI R6, RZ, R7, R10 ;  /* 0x00000007ff063219 */ /* 0x000fca000001160a */
[----:B--2---:R-:W-:-:S04]  /*8170*/  @P4 IMAD.HI.U32 R9, R6, R9, RZ ;  /* 0x0000000906094227 */ /* 0x004fc800078e00ff */
[----:B------:R-:W-:Y:S01]  /*8180*/  IMAD.MOV.U32 R7, RZ, RZ, R6 ;  /* 0x000000ffff077224 */ /* 0x000fe200078e0006 */
[----:B---3--:R-:W-:-:S04]  /*8190*/  @P4 SHF.R.U32.HI R7, RZ, R12, R9 ;  /* 0x0000000cff074219 */ /* 0x008fc80000011609 */
[----:B------:R-:W-:Y:S01]  /*81a0*/  MOV R9, R7 ;  /* 0x0000000700097202 */ /* 0x000fe20000000f00 */
[----:B----4-:R-:W-:-:S05]  /*81b0*/  @P5 IMAD.HI.U32 R2, R7, R2, RZ ;  /* 0x0000000207025227 */ /* 0x010fca00078e00ff */
[----:B------:R-:W-:Y:S02]  /*81c0*/  @P5 SHF.R.U32.HI R9, RZ, R3, R2 ;  /* 0x00000003ff095219 */ /* 0x000fe40000011602 */
[----:B------:R-:W-:-:S05]  /*81d0*/  IADD3 R3, -R7, RZ, RZ ;  /* 0x000000ff07037210 */ /* 0x000fca0007ffe1ff */
[----:B------:R-:W-:Y:S01]  /*81e0*/  IMAD R2, R11, R3, R6 ;  /* 0x000000030b027224 */ /* 0x000fe200078e0206 */
[----:B------:R-:W-:-:S05]  /*81f0*/  IADD3 R3, -R9, RZ, RZ ;  /* 0x000000ff09037210 */ /* 0x000fca0007ffe1ff */
[----:B------:R-:W-:Y:S01]  /*8200*/  IMAD R3, R8, R3, R7 ;  /* 0x0000000308037224 */ /* 0x000fe200078e0207 */
[----:B------:R-:W-:Y:S06]  /*8210*/  BRA.DIV UR4, `(.L_x_83) ;  /* 0x0000001204107947 */ /* 0x000fec000b800000 */
[----:B------:R-:W-:-:S13]  /*8220*/  ELECT P6, URZ, PT ;  /* 0x00000000003f782f */ /* 0x000fda00038c0000 */
.L_x_123:
[----:B------:R-:W1:Y:S01]  /*8230*/  LDC R6, c[0x0][0x28c] ;  /* 0x0000a300ff067b82 */ /* 0x000e620000000800 */
[----:B------:R-:W-:Y:S01]  /*8240*/  BSSY B1, `(.L_x_84) ;  /* 0x0000027000017945 */ /* 0x000fe20003800000 */
[----:B-1----:R-:W-:-:S13]  /*8250*/  ISETP.GT.AND P3, PT, R6, RZ, P6 ;  /* 0x000000ff0600720c */ /* 0x002fda0003764270 */
[----:B------:R-:W-:Y:S05]  /*8260*/  @!P3 BRA `(.L_x_85) ;  /* 0x000000000090b947 */ /* 0x000fea0003800000 */
[----:B------:R-:W1:Y:S01]  /*8270*/  S2R R8, SR_CgaCtaId ;  /* 0x0000000000087919 */ /* 0x000e620000008800 */
[----:B------:R-:W-:-:S04]  /*8280*/  MOV R7, 0x400 ;  /* 0x0000040000077802 */ /* 0x000fc80000000f00 */
[----:B-1----:R-:W-:Y:S02]  /*8290*/  LEA R10, R8, R7, 0x18 ;  /* 0x00000007080a7211 */ /* 0x002fe400078ec0ff */
[----:B------:R-:W-:-:S03]  /*82a0*/  SHF.L.U32 R7, R0, 0x1f, RZ ;  /* 0x0000001f00077819 */ /* 0x000fc600000006ff */
[----:B------:R-:W-:-:S04]  /*82b0*/  IMAD R8, R5, 0x8, R10 ;  /* 0x0000000805087824 */ /* 0x000fc800078e020a */
[----:B------:R-:W1:Y:S02]  /*82c0*/  SYNCS.PHASECHK.TRANS64.TRYWAIT P4, [R8+URZ+0x1c428], R7 ;  /* 0x01c42807080075a7 */ /* 0x000e64000808017f */
[----:B-1----:R-:W-:Y:S05]  /*82d0*/  @!P4 BRA `(.L_x_86) ;  /* 0x000000100000c947 */ /* 0x002fea0003800000 */
.L_x_124:
[----:B------:R-:W-:Y:S01]  /*82e0*/  UPRMT UR4, UR5, 0x9910, URZ ;  /* 0x0000991005047896 */ /* 0x000fe2000800003f */
[----:B-1----:R-:W-:-:S03]  /*82f0*/  @P2 MOV R7, 0x4000 ;  /* 0x0000400000072802 */ /* 0x002fc60000000f00 */
[----:B------:R-:W-:Y:S01]  /*8300*/  UISETP.NE.AND UP0, UPT, UR4, 0x2, UPT ;  /* 0x000000020400788c */ /* 0x000fe2000bf05270 */
[----:B------:R1:W-:Y:S05]  /*8310*/  @P2 SYNCS.ARRIVE.TRANS64 RZ, [R8+URZ+0x1c400], R7 ;  /* 0x01c4000708ff29a7 */ /* 0x0003ea000800003f */
[----:B------:R-:W-:-:S13]  /*8320*/  PLOP3.LUT P4, PT, PT, PT, UP0, 0x80, 0x0 ;  /* 0x000000000000781c */ /* 0x000fda0003f8f008 */
[----:B-1----:R-:W-:Y:S05]  /*8330*/  @P4 BRA `(.L_x_87) ;  /* 0x0000000000044947 */ /* 0x002fea0003800000 */
[----:B------:R-:W-:Y:S01]  /*8340*/  BPT.TRAP 0x1 ;  /* 0x000000040000795c */ /* 0x000fe20000300000 */
.L_x_87:
[----:B------:R-:W-:Y:S05]  /*8350*/  @P0 BRA `(.L_x_88) ;  /* 0x0000000000040947 */ /* 0x000fea0003800000 */
[----:B------:R-:W-:Y:S01]  /*8360*/  BPT.TRAP 0x1 ;  /* 0x000000040000795c */ /* 0x000fe20000300000 */
.L_x_88:
[----:B------:R-:W-:Y:S01]  /*8370*/  LEA R10, R5, R10, 0xe ;  /* 0x0000000a050a7211 */ /* 0x000fe200078e70ff */
[----:B------:R-:W-:Y:S01]  /*8380*/  UIADD3 UR16, UP0, UR6, 0x1f0, URZ ;  /* 0x000001f006107890 */ /* 0x000fe2000ff1e03f */
[----:B------:R-:W-:Y:S01]  /*8390*/  R2UR UR9, R8 ;  /* 0x00000000080972ca */ /* 0x000fe200000e0000 */
[----:B------:R-:W-:Y:S01]  /*83a0*/  UMOV UR18, 0x0 ;  /* 0x0000000000127882 */ /* 0x000fe20000000000 */
[----:B------:R-:W-:Y:S01]  /*83b0*/  R2UR UR8, R10 ;  /* 0x000000000a0872ca */ /* 0x000fe200000e0000 */
[----:B------:R-:W-:Y:S01]  /*83c0*/  UIADD3.X UR17, URZ, UR7, URZ, UP0, !UPT ;  /* 0x000000073f117290 */ /* 0x000fe200087fe43f */
[----:B------:R-:W-:Y:S01]  /*83d0*/  R2UR UR12, R2 ;  /* 0x00000000020c72ca */ /* 0x000fe200000e0000 */
[----:B------:R-:W-:Y:S01]  /*83e0*/  UMOV UR19, 0x10000000 ;  /* 0x1000000000137882 */ /* 0x000fe20000000000 */
[----:B------:R-:W-:Y:S01]  /*83f0*/  R2UR UR13, R3 ;  /* 0x00000000030d72ca */ /* 0x000fe200000e0000 */
[----:B------:R-:W-:Y:S01]  /*8400*/  UMOV UR10, URZ ;  /* 0x0000003f000a7c82 */ /* 0x000fe20008000000 */
[----:B------:R-:W-:Y:S01]  /*8410*/  UMOV UR11, URZ ;  /* 0x0000003f000b7c82 */ /* 0x000fe20008000000 */
[----:B------:R-:W-:-:S04]  /*8420*/  IADD3 R5, R5, 0x1, RZ ;  /* 0x0000000105057810 */ /* 0x000fc80007ffe0ff */
[----:B------:R-:W-:Y:S01]  /*8430*/  UIADD3 UR9, UR9, 0x1c400, URZ ;  /* 0x0001c40009097890 */ /* 0x000fe2000fffe03f */
[----:B------:R-:W-:Y:S01]  /*8440*/  ISETP.NE.AND P4, PT, R5, 0x5, PT ;  /* 0x000000050500780c */ /* 0x000fe20003f85270 */
[----:B------:R-:W-:-:S03]  /*8450*/  UIADD3 UR8, UR8, 0x4000, URZ ;  /* 0x0000400008087890 */ /* 0x000fc6000fffe03f */
[----:B------:R-:W-:Y:S02]  /*8460*/  SEL R7, RZ, 0x1, P4 ;  /* 0x00000001ff077807 */ /* 0x000fe40002000000 */
[----:B------:R-:W-:Y:S02]  /*8470*/  SEL R5, R5, RZ, P4 ;  /* 0x000000ff05057207 */ /* 0x000fe40002000000 */
[----:B------:R-:W-:Y:S02]  /*8480*/  LOP3.LUT R0, R0, R7, RZ, 0x3c, !PT ;  /* 0x0000000700007212 */ /* 0x000fe400078e3cff */
[----:B------:R1:W-:Y:S02]  /*8490*/  UTMALDG.4D [UR8], [UR16], desc[UR18] ;  /* 0x00001208100075b4 */ /* 0x0003e40008019000 */
[----:B-1----:R-:W-:-:S03]  /*84a0*/  NOP ;  /* 0x0000000000007918 */ /* 0x002fc60000000000 */
.L_x_85:
[----:B------:R-:W-:Y:S05]  /*84b0*/  BSYNC B1 ;  /* 0x0000000000017941 */ /* 0x000fea0003800000 */
.L_x_84:
        /* <DEDUP_REMOVED lines=10> */
.L_x_90:
[----:B------:R-:W-:Y:S05]  /*8560*/  BSYNC B1 ;  /* 0x0000000000017941 */ /* 0x000fea0003800000 */
.L_x_89:
[----:B------:R-:W-:Y:S01]  /*8570*/  BSSY B1, `(.L_x_92) ;  /* 0x0000028000017945 */ /* 0x000fe20003800000 */
[----:B------:R-:W-:-:S03]  /*8580*/  IMAD.MOV.U32 R9, RZ, RZ, RZ ;  /* 0x000000ffff097224 */ /* 0x000fc600078e00ff */
[----:B------:R-:W-:Y:S05]  /*8590*/  @!P3 BRA `(.L_x_93) ;  /* 0x000000000094b947 */ /* 0x000fea0003800000 */
[----:B-1----:R-:W1:Y:S01]  /*85a0*/  S2R R7, SR_CgaCtaId ;  /* 0x0000000000077919 */ /* 0x002e620000008800 */
[----:B------:R-:W-:Y:S02]  /*85b0*/  MOV R4, 0x400 ;  /* 0x0000040000047802 */ /* 0x000fe40000000f00 */
[----:B------:R-:W-:Y:S02]  /*85c0*/  SHF.L.U32 R8, R0, 0x1f, RZ ;  /* 0x0000001f00087819 */ /* 0x000fe400000006ff */
[----:B-1----:R-:W-:-:S04]  /*85d0*/  LEA R4, R7, R4, 0x18 ;  /* 0x0000000407047211 */ /* 0x002fc800078ec0ff */
[----:B------:R-:W-:-:S04]  /*85e0*/  LEA R7, R5, R4, 0x3 ;  /* 0x0000000405077211 */ /* 0x000fc800078e18ff */
[----:B------:R-:W1:Y:S02]  /*85f0*/  SYNCS.PHASECHK.TRANS64.TRYWAIT P3, [R7+URZ+0x1c428], R8 ;  /* 0x01c42808070075a7 */ /* 0x000e64000806017f */
[----:B-1----:R-:W-:Y:S05]  /*8600*/  @!P3 BRA `(.L_x_94) ;  /* 0x0000000c005cb947 */ /* 0x002fea0003800000 */
.L_x_125:
[----:B------:R-:W-:Y:S01]  /*8610*/  UPRMT UR4, UR5, 0x9910, URZ ;  /* 0x0000991005047896 */ /* 0x000fe2000800003f */
[----:B-1----:R-:W-:-:S03]  /*8620*/  @P2 MOV R8, 0x4000 ;  /* 0x0000400000082802 */ /* 0x002fc60000000f00 */
[----:B------:R-:W-:Y:S01]  /*8630*/  UISETP.NE.AND UP0, UPT, UR4, 0x2, UPT ;  /* 0x000000020400788c */ /* 0x000fe2000bf05270 */
[----:B------:R1:W-:Y:S05]  /*8640*/  @P2 SYNCS.ARRIVE.TRANS64 RZ, [R7+URZ+0x1c400], R8 ;  /* 0x01c4000807ff29a7 */ /* 0x0003ea000800003f */
[----:B------:R-:W-:-:S13]  /*8650*/  PLOP3.LUT P3, PT, PT, PT, UP0, 0x80, 0x0 ;  /* 0x000000000000781c */ /* 0x000fda0003f6f008 */
[----:B-1----:R-:W-:Y:S05]  /*8660*/  @P3 BRA `(.L_x_95) ;  /* 0x0000000000043947 */ /* 0x002fea0003800000 */
[----:B------:R-:W-:Y:S01]  /*8670*/  BPT.TRAP 0x1 ;  /* 0x000000040000795c */ /* 0x000fe20000300000 */
.L_x_95:
[----:B------:R-:W-:Y:S05]  /*8680*/  @P0 BRA `(.L_x_96) ;  /* 0x0000000000040947 */ /* 0x000fea0003800000 */
[----:B------:R-:W-:Y:S01]  /*8690*/  BPT.TRAP 0x1 ;  /* 0x000000040000795c */ /* 0x000fe20000300000 */
.L_x_96:
        /* <DEDUP_REMOVED lines=11> */
[----:B------:R-:W-:Y:S01]  /*8750*/  VIADD R5, R5, 0x1 ;  /* 0x0000000105057836 */ /* 0x000fe20000000000 */
[----:B------:R-:W-:-:S03]  /*8760*/  MOV R9, 0x1 ;  /* 0x0000000100097802 */ /* 0x000fc60000000f00 */
[----:B------:R-:W-:Y:S01]  /*8770*/  UIADD3 UR9, UR9, 0x1c400, URZ ;  /* 0x0001c40009097890 */ /* 0x000fe2000fffe03f */
[----:B------:R-:W-:Y:S01]  /*8780*/  ISETP.NE.AND P3, PT, R5, 0x5, PT ;  /* 0x000000050500780c */ /* 0x000fe20003f65270 */
[----:B------:R-:W-:-:S03]  /*8790*/  UIADD3 UR8, UR8, 0x4000, URZ ;  /* 0x0000400008087890 */ /* 0x000fc6000fffe03f */
[----:B------:R-:W-:Y:S02]  /*87a0*/  SEL R7, RZ, 0x1, P3 ;  /* 0x00000001ff077807 */ /* 0x000fe40001800000 */
[----:B------:R-:W-:Y:S02]  /*87b0*/  SEL R5, R5, RZ, P3 ;  /* 0x000000ff05057207 */ /* 0x000fe40001800000 */
[----:B------:R-:W-:Y:S02]  /*87c0*/  LOP3.LUT R0, R0, R7, RZ, 0x3c, !PT ;  /* 0x0000000700007212 */ /* 0x000fe400078e3cff */
[----:B------:R2:W-:Y:S02]  /*87d0*/  UTMALDG.4D [UR8], [UR16], desc[UR18] ;  /* 0x00001208100075b4 */ /* 0x0005e40008019000 */
[----:B--2---:R-:W-:-:S03]  /*87e0*/  NOP ;  /* 0x0000000000007918 */ /* 0x004fc60000000000 */
.L_x_93:
[----:B------:R-:W-:Y:S05]  /*87f0*/  BSYNC B1 ;  /* 0x0000000000017941 */ /* 0x000fea0003800000 */
.L_x_92:
[----:B------:R-:W-:-:S13]  /*8800*/  ISETP.GE.AND P3, PT, R6, 0x81, PT ;  /* 0x000000810600780c */ /* 0x000fda0003f66270 */
[----:B------:R-:W-:Y:S05]  /*8810*/  @!P3 BRA `(.L_x_97) ;  /* 0x000000040070b947 */ /* 0x000fea0003800000 */
[----:B------:R-:W-:Y:S01]  /*8820*/  IADD3 R6, R6, 0x7f, RZ ;  /* 0x0000007f06067810 */ /* 0x000fe20007ffe0ff */
[----:B------:R-:W-:Y:S03]  /*8830*/  BSSY B1, `(.L_x_97) ;  /* 0x000005a000017945 */ /* 0x000fe60003800000 */
[----:B-1----:R-:W-:-:S04]  /*8840*/  SHF.R.S32.HI R7, RZ, 0x1f, R6 ;  /* 0x0000001fff077819 */ /* 0x002fc80000011406 */
[----:B------:R-:W-:-:S04]  /*8850*/  LEA.HI R7, R7, R6, RZ, 0x7 ;  /* 0x0000000607077211 */ /* 0x000fc800078f38ff */
[----:B------:R-:W-:-:S04]  /*8860*/  SHF.R.S32.HI R7, RZ, 0x7, R7 ;  /* 0x00000007ff077819 */ /* 0x000fc80000011407 */
[----:B------:R-:W-:-:S07]  /*8870*/  SHF.L.U32 R4, R7, 0x1, RZ ;  /* 0x0000000107047819 */ /* 0x000fce00000006ff */
.L_x_108:
[----:B------:R-:W-:Y:S04]  /*8880*/  BSSY B2, `(.L_x_98) ;  /* 0x0000027000027945 */ /* 0x000fe80003800000 */
[----:B------:R-:W-:Y:S05]  /*8890*/  @!P6 BRA `(.L_x_99) ;  /* 0x000000000094e947 */ /* 0x000fea0003800000 */
[----:B------:R-:W1:Y:S01]  /*88a0*/  S2R R7, SR_CgaCtaId ;  /* 0x0000000000077919 */ /* 0x000e620000008800 */
[----:B------:R-:W-:Y:S02]  /*88b0*/  MOV R6, 0x400 ;  /* 0x0000040000067802 */ /* 0x000fe40000000f00 */
[----:B------:R-:W-:Y:S02]  /*88c0*/  SHF.L.U32 R8, R0, 0x1f, RZ ;  /* 0x0000001f00087819 */ /* 0x000fe400000006ff */
[----:B-1----:R-:W-:-:S05]  /*88d0*/  LEA R6, R7, R6, 0x18 ;  /* 0x0000000607067211 */ /* 0x002fca00078ec0ff */
[----:B------:R-:W-:-:S04]  /*88e0*/  IMAD R7, R5, 0x8, R6 ;  /* 0x0000000805077824 */ /* 0x000fc800078e0206 */
[----:B------:R-:W1:Y:S02]  /*88f0*/  SYNCS.PHASECHK.TRANS64.TRYWAIT P3, [R7+URZ+0x1c428], R8 ;  /* 0x01c42808070075a7 */ /* 0x000e64000806017f */
[----:B-1----:R-:W-:Y:S05]  /*8900*/  @!P3 BRA `(.L_x_100) ;  /* 0x0000000800b0b947 */ /* 0x002fea0003800000 */
.L_x_126:
[----:B------:R-:W-:Y:S01]  /*8910*/  UPRMT UR4, UR5, 0x9910, URZ ;  /* 0x0000991005047896 */ /* 0x000fe2000800003f */
[----:B-1----:R-:W-:-:S03]  /*8920*/  @P2 MOV R8, 0x4000 ;  /* 0x0000400000082802 */ /* 0x002fc60000000f00 */
[----:B------:R-:W-:Y:S01]  /*8930*/  UISETP.NE.AND UP0, UPT, UR4, 0x2, UPT ;  /* 0x000000020400788c */ /* 0x000fe2000bf05270 */
[----:B------:R1:W-:Y:S05]  /*8940*/  @P2 SYNCS.ARRIVE.TRANS64 RZ, [R7+URZ+0x1c400], R8 ;  /* 0x01c4000807ff29a7 */ /* 0x0003ea000800003f */
[----:B------:R-:W-:-:S13]  /*8950*/  PLOP3.LUT P3, PT, PT, PT, UP0, 0x80, 0x0 ;  /* 0x000000000000781c */ /* 0x000fda0003f6f008 */
[----:B-1----:R-:W-:Y:S05]  /*8960*/  @P3 BRA `(.L_x_101) ;  /* 0x0000000000043947 */ /* 0x002fea0003800000 */
[----:B------:R-:W-:Y:S01]  /*8970*/  BPT.TRAP 0x1 ;  /* 0x000000040000795c */ /* 0x000fe20000300000 */
.L_x_101:
[----:B------:R-:W-:Y:S05]  /*8980*/  @P0 BRA `(.L_x_102) ;  /* 0x0000000000040947 */ /* 0x000fea0003800000 */
[----:B------:R-:W-:Y:S01]  /*8990*/  BPT.TRAP 0x1 ;  /* 0x000000040000795c */ /* 0x000fe20000300000 */
.L_x_102:
        /* <DEDUP_REMOVED lines=10> */
[----:B------:R-:W-:-:S02]  /*8a40*/  R2UR UR13, R3 ;  /* 0x00000000030d72ca */ /* 0x000fc400000e0000 */
[----:B------:R-:W-:-:S03]  /*8a50*/  IADD3 R5, R5, 0x1, RZ ;  /* 0x0000000105057810 */ /* 0x000fc60007ffe0ff */
[----:B------:R-:W-:Y:S01]  /*8a60*/  UIADD3 UR9, UR9, 0x1c400, URZ ;  /* 0x0001c40009097890 */ /* 0x000fe2000fffe03f */
[C---:B------:R-:W-:Y:S01]  /*8a70*/  ISETP.NE.AND P3, PT, R5.reuse, 0x5, PT ;  /* 0x000000050500780c */ /* 0x040fe20003f65270 */
[----:B------:R-:W-:Y:S02]  /*8a80*/  UIADD3 UR8, UR8, 0x4000, URZ ;  /* 0x0000400008087890 */ /* 0x000fe4000fffe03f */
[----:B------:R-:W-:Y:S01]  /*8a90*/  USHF.L.U32 UR11, UR11, 0x7, URZ ;  /* 0x000000070b0b7899 */ /* 0x000fe2000800063f */
[----:B------:R-:W-:Y:S02]  /*8aa0*/  SEL R7, RZ, 0x1, P3 ;  /* 0x00000001ff077807 */ /* 0x000fe40001800000 */
[----:B------:R-:W-:Y:S02]  /*8ab0*/  SEL R5, R5, RZ, P3 ;  /* 0x000000ff05057207 */ /* 0x000fe40001800000 */
[----:B------:R-:W-:-:S04]  /*8ac0*/  LOP3.LUT R0, R0, R7, RZ, 0x3c, !PT ;  /* 0x0000000700007212 */ /* 0x000fc800078e3cff */
[----:B------:R1:W-:Y:S02]  /*8ad0*/  UTMALDG.4D [UR8], [UR16], desc[UR18] ;  /* 0x00001208100075b4 */ /* 0x0003e40008019000 */
[----:B-1----:R-:W-:Y:S01]  /*8ae0*/  NOP ;  /* 0x0000000000007918 */ /* 0x002fe20000000000 */
.L_x_99:
[----:B------:R-:W-:Y:S05]  /*8af0*/  BSYNC B2 ;  /* 0x0000000000027941 */ /* 0x000fea0003800000 */
.L_x_98:
[----:B------:R-:W-:Y:S01]  /*8b00*/  ISETP.LT.OR P3, PT, R4, 0x4, !P6 ;  /* 0x000000040400780c */ /* 0x000fe20007761670 */
[----:B------:R-:W-:-:S12]  /*8b10*/  BSSY B2, `(.L_x_103) ;  /* 0x0000028000027945 */ /* 0x000fd80003800000 */
[----:B------:R-:W-:Y:S05]  /*8b20*/  @P3 BRA `(.L_x_104) ;  /* 0x0000000000983947 */ /* 0x000fea0003800000 */
[----:B------:R-:W1:Y:S01]  /*8b30*/  S2R R7, SR_CgaCtaId ;  /* 0x0000000000077919 */ /* 0x000e620000008800 */
[----:B------:R-:W-:Y:S02]  /*8b40*/  MOV R6, 0x400 ;  /* 0x0000040000067802 */ /* 0x000fe40000000f00 */
[----:B------:R-:W-:Y:S02]  /*8b50*/  SHF.L.U32 R8, R0, 0x1f, RZ ;  /* 0x0000001f00087819 */ /* 0x000fe400000006ff */
[----:B-1----:R-:W-:-:S05]  /*8b60*/  LEA R6, R7, R6, 0x18 ;  /* 0x0000000607067211 */ /* 0x002fca00078ec0ff */
[----:B------:R-:W-:-:S04]  /*8b70*/  IMAD R7, R5, 0x8, R6 ;  /* 0x0000000805077824 */ /* 0x000fc800078e0206 */
[----:B------:R-:W1:Y:S02]  /*8b80*/  SYNCS.PHASECHK.TRANS64.TRYWAIT P3, [R7+URZ+0x1c428], R8 ;  /* 0x01c42808070075a7 */ /* 0x000e64000806017f */
[----:B-1----:R-:W-:Y:S05]  /*8b90*/  @!P3 BRA `(.L_x_105) ;  /* 0x000000080020b947 */ /* 0x002fea0003800000 */
.L_x_127:
[----:B------:R-:W-:Y:S01]  /*8ba0*/  UPRMT UR4, UR5, 0x9910, URZ ;  /* 0x0000991005047896 */ /* 0x000fe2000800003f */
[----:B-1----:R-:W-:-:S03]  /*8bb0*/  @P1 MOV R8, 0x4000 ;  /* 0x0000400000081802 */ /* 0x002fc60000000f00 */
[----:B------:R-:W-:Y:S01]  /*8bc0*/  UISETP.NE.AND UP0, UPT, UR4, 0x2, UPT ;  /* 0x000000020400788c */ /* 0x000fe2000bf05270 */
[----:B------:R1:W-:Y:S05]  /*8bd0*/  @P1 SYNCS.ARRIVE.TRANS64 RZ, [R7+URZ+0x1c400], R8 ;  /* 0x01c4000807ff19a7 */ /* 0x0003ea000800003f */
[----:B------:R-:W-:-:S13]  /*8be0*/  PLOP3.LUT P3, PT, PT, PT, UP0, 0x80, 0x0 ;  /* 0x000000000000781c */ /* 0x000fda0003f6f008 */
[----:B-1----:R-:W-:Y:S05]  /*8bf0*/  @P3 BRA `(.L_x_106) ;  /* 0x0000000000043947 */ /* 0x002fea0003800000 */
[----:B------:R-:W-:Y:S01]  /*8c00*/  BPT.TRAP 0x1 ;  /* 0x000000040000795c */ /* 0x000fe20000300000 */
.L_x_106:
[----:B------:R-:W-:Y:S05]  /*8c10*/  @P0 BRA `(.L_x_107) ;  /* 0x0000000000040947 */ /* 0x000fea0003800000 */
[----:B------:R-:W-:Y:S01]  /*8c20*/  BPT.TRAP 0x1 ;  /* 0x000000040000795c */ /* 0x000fe20000300000 */
.L_x_107:
        /* <DEDUP_REMOVED lines=10> */
[----:B------:R-:W-:Y:S01]  /*8cd0*/  R2UR UR13, R3 ;  /* 0x00000000030d72ca */ /* 0x000fe200000e0000 */
[----:B------:R-:W-:Y:S01]  /*8ce0*/  VIADD R9, R9, 0x1 ;  /* 0x0000000109097836 */ /* 0x000fe20000000000 */
        /* <DEDUP_REMOVED lines=10> */
.L_x_104:
[----:B------:R-:W-:Y:S05]  /*8d90*/  BSYNC B2 ;  /* 0x0000000000027941 */ /* 0x000fea0003800000 */
.L_x_103:
[C---:B------:R-:W-:Y:S02]  /*8da0*/  ISETP.GT.AND P3, PT, R4.reuse, 0x4, PT ;  /* 0x000000040400780c */ /* 0x040fe40003f64270 */
[----:B------:R-:W-:-:S11]  /*8db0*/  IADD3 R4, R4, -0x2, RZ ;  /* 0xfffffffe04047810 */ /* 0x000fd60007ffe0ff */
[----:B------:R-:W-:Y:S05]  /*8dc0*/  @P3 BRA `(.L_x_108) ;  /* 0xfffffff800ac3947 */ /* 0x000fea000383ffff */
[----:B------:R-:W-:Y:S05]  /*8dd0*/  BSYNC B1 ;  /* 0x0000000000017941 */ /* 0x000fea0003800000 */
.L_x_97:
[----:B------:R-:W-:Y:S01]  /*8de0*/  IADD3 R17, R17, UR14, RZ ;  /* 0x0000000e11117c10 */ /* 0x000fe2000fffe0ff */
[----:B------:R-:W-:Y:S01]  /*8df0*/  ULDC UR4, c[0x0][0xa00] ;  /* 0x0002800000047ab9 */ /* 0x000fe20000000800 */
[----:B-1----:R-:W-:Y:S02]  /*8e00*/  PRMT R4, RZ, 0x7610, R4 ;  /* 0x00007610ff047816 */ /* 0x002fe40000000004 */
[----:B------:R-:W-:-:S13]  /*8e10*/  ISETP.GE.AND P3, PT, R17, UR4, PT ;  /* 0x0000000411007c0c */ /* 0x000fda000bf66270 */
[----:B------:R-:W-:Y:S05]  /*8e20*/  @!P3 BRA `(.L_x_109) ;  /* 0xfffffff00098b947 */ /* 0x000fea000383ffff */
[----:B------:R-:W-:Y:S05]  /*8e30*/  BSYNC B0 ;  /* 0x0000000000007941 */ /* 0x000fea0003800000 */
.L_x_82:
[----:B------:R-:W-:Y:S05]  /*8e40*/  EXIT ;  /* 0x000000000000794d */ /* 0x000fea0003800000 */
.L_x_17:
[----:B-1----:R-:W-:-:S04]  /*8e50*/  MOV R3, UR4 ;  /* 0x0000000400037c02 */ /* 0x002fc80008000f00 */
[----:B------:R1:W2:Y:S03]  /*8e60*/  SYNCS.PHASECHK.TRANS64.TRYWAIT P1, [R3+URZ+0x1c450], R0 ;  /* 0x01c45000030075a7 */ /* 0x0002a6000802017f */
[----:B--2---:R-:W-:Y:S05]  /*8e70*/  @!P1 NANOSLEEP.SYNCS 0x989680 ;  /* 0x009896800000995d */ /* 0x004fea0003900000 */
[----:B------:R-:W2:Y:S02]  /*8e80*/  @!P1 SYNCS.PHASECHK.TRANS64 P1, [R3+URZ+0x1c450], R0 ;  /* 0x01c45000030095a7 */ /* 0x000ea4000802007f */
[----:B--2---:R-:W-:Y:S05]  /*8e90*/  @!P1 BRA `(.L_x_17) ;  /* 0xfffffffc00ec9947 */ /* 0x004fea000383ffff */
[----:B------:R-:W-:Y:S05]  /*8ea0*/  BRA `(.L_x_110) ;  /* 0xffffff8400547947 */ /* 0x000fea000383ffff */
.L_x_19:
[----:B-1----:R-:W-:-:S04]  /*8eb0*/  IMAD.U32 R5, RZ, RZ, UR24 ;  /* 0x00000018ff057e24 */ /* 0x002fc8000f8e00ff */
[----:B------:R1:W2:Y:S03]  /*8ec0*/  SYNCS.PHASECHK.TRANS64.TRYWAIT P1, [R5+URZ+0x1c400], R0 ;  /* 0x01c40000050075a7 */ /* 0x0002a6000802017f */
[----:B--2---:R-:W-:Y:S05]  /*8ed0*/  @!P1 NANOSLEEP.SYNCS 0x989680 ;  /* 0x009896800000995d */ /* 0x004fea0003900000 */
[----:B------:R-:W2:Y:S02]  /*8ee0*/  @!P1 SYNCS.PHASECHK.TRANS64 P1, [R5+URZ+0x1c400], R0 ;  /* 0x01c40000050095a7 */ /* 0x000ea4000802007f */
[----:B--2---:R-:W-:Y:S05]  /*8ef0*/  @!P1 BRA `(.L_x_19) ;  /* 0xfffffffc00ec9947 */ /* 0x004fea000383ffff */
[----:B------:R-:W-:Y:S05]  /*8f00*/  BRA `(.L_x_111) ;  /* 0xffffff84005c7947 */ /* 0x000fea000383ffff */
.L_x_20:
[----:B-1----:R-:W-:-:S04]  /*8f10*/  MOV R0, UR20 ;  /* 0x0000001400007c02 */ /* 0x002fc80008000f00 */
[----:B------:R1:W2:Y:S03]  /*8f20*/  SYNCS.PHASECHK.TRANS64.TRYWAIT P1, [R0+URZ+0x1c488], R3 ;  /* 0x01c48803000075a7 */ /* 0x0002a6000802017f */
[----:B--2---:R-:W-:Y:S05]  /*8f30*/  @!P1 NANOSLEEP.SYNCS 0x989680 ;  /* 0x009896800000995d */ /* 0x004fea0003900000 */
[----:B------:R-:W2:Y:S02]  /*8f40*/  @!P1 SYNCS.PHASECHK.TRANS64 P1, [R0+URZ+0x1c488], R3 ;  /* 0x01c48803000095a7 */ /* 0x000ea4000802007f */
[----:B--2---:R-:W-:Y:S05]  /*8f50*/  @!P1 BRA `(.L_x_20) ;  /* 0xfffffffc00ec9947 */ /* 0x004fea000383ffff */
[----:B------:R-:W-:Y:S05]  /*8f60*/  BRA `(.L_x_112) ;  /* 0xffffff84004c7947 */ /* 0x000fea000383ffff */
.L_x_22:
[----:B-1----:R-:W-:-:S04]  /*8f70*/  MOV R7, UR6 ;  /* 0x0000000600077c02 */ /* 0x002fc80008000f00 */
[----:B------:R1:W2:Y:S03]  /*8f80*/  SYNCS.PHASECHK.TRANS64.TRYWAIT P1, [R7+URZ+0x1c400], R6 ;  /* 0x01c40006070075a7 */ /* 0x0002a6000802017f */
[----:B--2---:R-:W-:Y:S05]  /*8f90*/  @!P1 NANOSLEEP.SYNCS 0x989680 ;  /* 0x009896800000995d */ /* 0x004fea0003900000 */
[----:B------:R-:W2:Y:S02]  /*8fa0*/  @!P1 SYNCS.PHASECHK.TRANS64 P1, [R7+URZ+0x1c400], R6 ;  /* 0x01c40006070095a7 */ /* 0x000ea4000802007f */
[----:B--2---:R-:W-:Y:S05]  /*8fb0*/  @!P1 BRA `(.L_x_22) ;  /* 0xfffffffc00ec9947 */ /* 0x004fea000383ffff */
[----:B------:R-:W-:Y:S05]  /*8fc0*/  BRA `(.L_x_113) ;  /* 0xffffffa400987947 */ /* 0x000fea000383ffff */
.L_x_27:
[----:B-1----:R-:W-:-:S04]  /*8fd0*/  MOV R5, UR6 ;  /* 0x0000000600057c02 */ /* 0x002fc80008000f00 */
[----:B------:R1:W2:Y:S03]  /*8fe0*/  SYNCS.PHASECHK.TRANS64.TRYWAIT P2, [R5+URZ+0x1c400], R4 ;  /* 0x01c40004050075a7 */ /* 0x0002a6000804017f */
[----:B--2---:R-:W-:Y:S05]  /*8ff0*/  @!P2 NANOSLEEP.SYNCS 0x989680 ;  /* 0x009896800000a95d */ /* 0x004fea0003900000 */
[----:B------:R-:W2:Y:S02]  /*9000*/  @!P2 SYNCS.PHASECHK.TRANS64 P2, [R5+URZ+0x1c400], R4 ;  /* 0x01c400040500a5a7 */ /* 0x000ea4000804007f */
[----:B--2---:R-:W-:Y:S05]  /*9010*/  @!P2 BRA `(.L_x_27) ;  /* 0xfffffffc00eca947 */ /* 0x004fea000383ffff */
[----:B------:R-:W-:Y:S05]  /*9020*/  BRA `(.L_x_114) ;  /* 0xffffffa800a07947 */ /* 0x000fea000383ffff */
.L_x_31:
[----:B-1----:R-:W-:-:S04]  /*9030*/  IMAD.U32 R8, RZ, RZ, UR6 ;  /* 0x00000006ff087e24 */ /* 0x002fc8000f8e00ff */
[----:B------:R1:W2:Y:S03]  /*9040*/  SYNCS.PHASECHK.TRANS64.TRYWAIT P2, [R8+URZ+0x1c400], R9 ;  /* 0x01c40009080075a7 */ /* 0x0002a6000804017f */
[----:B--2---:R-:W-:Y:S05]  /*9050*/  @!P2 NANOSLEEP.SYNCS 0x989680 ;  /* 0x009896800000a95d */ /* 0x004fea0003900000 */
[----:B------:R-:W2:Y:S02]  /*9060*/  @!P2 SYNCS.PHASECHK.TRANS64 P2, [R8+URZ+0x1c400], R9 ;  /* 0x01c400090800a5a7 */ /* 0x000ea4000804007f */
[----:B--2---:R-:W-:Y:S05]  /*9070*/  @!P2 BRA `(.L_x_31) ;  /* 0xfffffffc00eca947 */ /* 0x004fea000383ffff */
[----:B------:R-:W-:Y:S05]  /*9080*/  BRA `(.L_x_30) ;  /* 0xffffffcc00787947 */ /* 0x000fea000383ffff */
.L_x_51:
[----:B-1----:R-:W-:-:S04]  /*9090*/  MOV R3, UR20 ;  /* 0x0000001400037c02 */ /* 0x002fc80008000f00 */
[----:B------:R1:W2:Y:S03]  /*90a0*/  SYNCS.PHASECHK.TRANS64.TRYWAIT P1, [R3+URZ+0x1c498], R0 ;  /* 0x01c49800030075a7 */ /* 0x0002a6000802017f */
[----:B--2---:R-:W-:Y:S05]  /*90b0*/  @!P1 NANOSLEEP.SYNCS 0x989680 ;  /* 0x009896800000995d */ /* 0x004fea0003900000 */
[----:B------:R-:W2:Y:S02]  /*90c0*/  @!P1 SYNCS.PHASECHK.TRANS64 P1, [R3+URZ+0x1c498], R0 ;  /* 0x01c49800030095a7 */ /* 0x000ea4000802007f */
[----:B--2---:R-:W-:Y:S05]  /*90d0*/  @!P1 BRA `(.L_x_51) ;  /* 0xfffffffc00ec9947 */ /* 0x004fea000383ffff */
[----:B------:R-:W-:Y:S05]  /*90e0*/  BRA `(.L_x_115) ;  /* 0xffffffd800687947 */ /* 0x000fea000383ffff */
.L_x_67:
[----:B------:R-:W-:Y:S01]  /*90f0*/  BSSY B1, `(.L_x_116) ;  /* 0x0000006000017945 */ /* 0x000fe20003800000 */
[----:B------:R-:W-:-:S07]  /*9100*/  MOV R15, 0xffffffff ;  /* 0xffffffff000f7802 */ /* 0x000fce0000000f00 */
[----:B------:R-:W-:Y:S05]  /*9110*/  WARPSYNC.COLLECTIVE R15, `(.L_x_117) ;  /* 0x000000000f0c7348 */ /* 0x000fea0003c00000 */
[----:B------:R-:W-:Y:S02]  /*9120*/  ELECT P6, UR62, PT ;  /* 0x00000000003e782f */ /* 0x000fe400038c0000 */
[----:B------:R-:W-:Y:S01]  /*9130*/  MOV R14, UR62 ;  /* 0x0000003e000e7c02 */ /* 0x000fe20008000f00 */
[----:B------:R-:W-:Y:S10]  /*9140*/  ENDCOLLECTIVE ;  /* 0x000000000000791b */ /* 0x000ff40003800000 */
.L_x_117:
[----:B------:R-:W-:Y:S05]  /*9150*/  BSYNC B1 ;  /* 0x0000000000017941 */ /* 0x000fea0003800000 */
.L_x_116:
[----:B------:R-:W-:Y:S05]  /*9160*/  BRA `(.L_x_118) ;  /* 0xffffffe800047947 */ /* 0x000fea000383ffff */
.L_x_70:
[----:B-1----:R1:W2:Y:S02]  /*9170*/  SYNCS.PHASECHK.TRANS64.TRYWAIT P2, [R7+URZ+0x1c460], R6 ;  /* 0x01c46006070075a7 */ /* 0x0022a4000804017f */
[----:B--2---:R-:W-:Y:S05]  /*9180*/  @!P2 NANOSLEEP.SYNCS 0x989680 ;  /* 0x009896800000a95d */ /* 0x004fea0003900000 */
[----:B------:R-:W2:Y:S02]  /*9190*/  @!P2 SYNCS.PHASECHK.TRANS64 P2, [R7+URZ+0x1c460], R6 ;  /* 0x01c460060700a5a7 */ /* 0x000ea4000804007f */
[----:B--2---:R-:W-:Y:S05]  /*91a0*/  @!P2 BRA `(.L_x_70) ;  /* 0xfffffffc00f0a947 */ /* 0x004fea000383ffff */
[----:B------:R-:W-:Y:S05]  /*91b0*/  BRA `(.L_x_119) ;  /* 0xffffffe800247947 */ /* 0x000fea000383ffff */
.L_x_75:
[----:B-1----:R1:W2:Y:S02]  /*91c0*/  SYNCS.PHASECHK.TRANS64.TRYWAIT P2, [R7+URZ+0x1c4b0], R4 ;  /* 0x01c4b004070075a7 */ /* 0x0022a4000804017f */
[----:B--2---:R-:W-:Y:S05]  /*91d0*/  @!P2 NANOSLEEP.SYNCS 0x989680 ;  /* 0x009896800000a95d */ /* 0x004fea0003900000 */
[----:B------:R-:W2:Y:S02]  /*91e0*/  @!P2 SYNCS.PHASECHK.TRANS64 P2, [R7+URZ+0x1c4b0], R4 ;  /* 0x01c4b0040700a5a7 */ /* 0x000ea4000804007f */
[----:B--2---:R-:W-:Y:S05]  /*91f0*/  @!P2 BRA `(.L_x_75) ;  /* 0xfffffffc00f0a947 */ /* 0x004fea000383ffff */
[----:B------:R-:W-:Y:S05]  /*9200*/  BRA `(.L_x_74) ;  /* 0xffffffe800b07947 */ /* 0x000fea000383ffff */
.L_x_78:
[----:B-1----:R1:W2:Y:S02]  /*9210*/  SYNCS.PHASECHK.TRANS64.TRYWAIT P2, [R4+URZ+0x1c460], R9 ;  /* 0x01c46009040075a7 */ /* 0x0022a4000804017f */
[----:B--2---:R-:W-:Y:S05]  /*9220*/  @!P2 NANOSLEEP.SYNCS 0x989680 ;  /* 0x009896800000a95d */ /* 0x004fea0003900000 */
[----:B------:R-:W2:Y:S02]  /*9230*/  @!P2 SYNCS.PHASECHK.TRANS64 P2, [R4+URZ+0x1c460], R9 ;  /* 0x01c460090400a5a7 */ /* 0x000ea4000804007f */
[----:B--2---:R-:W-:Y:S05]  /*9240*/  @!P2 BRA `(.L_x_78) ;  /* 0xfffffffc00f0a947 */ /* 0x004fea000383ffff */
[----:B------:R-:W-:Y:S05]  /*9250*/  BRA `(.L_x_120) ;  /* 0xffffffe800c47947 */ /* 0x000fea000383ffff */
.L_x_83:
[----:B------:R-:W-:Y:S01]  /*9260*/  BSSY B1, `(.L_x_121) ;  /* 0x0000006000017945 */ /* 0x000fe20003800000 */
[----:B------:R-:W-:-:S07]  /*9270*/  MOV R15, 0xffffffff ;  /* 0xffffffff000f7802 */ /* 0x000fce0000000f00 */
[----:B------:R-:W-:Y:S05]  /*9280*/  WARPSYNC.COLLECTIVE R15, `(.L_x_122) ;  /* 0x000000000f0c7348 */ /* 0x000fea0003c00000 */
[----:B------:R-:W-:Y:S02]  /*9290*/  ELECT P6, UR62, PT ;  /* 0x00000000003e782f */ /* 0x000fe400038c0000 */
[----:B------:R-:W-:Y:S01]  /*92a0*/  MOV R14, UR62 ;  /* 0x0000003e000e7c02 */ /* 0x000fe20008000f00 */
[----:B------:R-:W-:Y:S10]  /*92b0*/  ENDCOLLECTIVE ;  /* 0x000000000000791b */ /* 0x000ff40003800000 */
.L_x_122:
[----:B------:R-:W-:Y:S05]  /*92c0*/  BSYNC B1 ;  /* 0x0000000000017941 */ /* 0x000fea0003800000 */
.L_x_121:
[----:B------:R-:W-:Y:S05]  /*92d0*/  BRA `(.L_x_123) ;  /* 0xffffffec00d47947 */ /* 0x000fea000383ffff */
.L_x_86:
[----:B-1----:R1:W2:Y:S02]  /*92e0*/  SYNCS.PHASECHK.TRANS64.TRYWAIT P4, [R8+URZ+0x1c428], R7 ;  /* 0x01c42807080075a7 */ /* 0x0022a4000808017f */
[----:B--2---:R-:W-:Y:S05]  /*92f0*/  @!P4 NANOSLEEP.SYNCS 0x989680 ;  /* 0x009896800000c95d */ /* 0x004fea0003900000 */
[----:B------:R-:W2:Y:S02]  /*9300*/  @!P4 SYNCS.PHASECHK.TRANS64 P4, [R8+URZ+0x1c428], R7 ;  /* 0x01c428070800c5a7 */ /* 0x000ea4000808007f */
[----:B--2---:R-:W-:Y:S05]  /*9310*/  @!P4 BRA `(.L_x_86) ;  /* 0xfffffffc00f0c947 */ /* 0x004fea000383ffff */
[----:B------:R-:W-:Y:S05]  /*9320*/  BRA `(.L_x_124) ;  /* 0xffffffec00ec7947 */ /* 0x000fea000383ffff */
.L_x_91:
[----:B-1----:R1:W2:Y:S02]  /*9330*/  SYNCS.PHASECHK.TRANS64.TRYWAIT P4, [R4+URZ+0x1c4b0], R7 ;  /* 0x01c4b007040075a7 */ /* 0x0022a4000808017f */
[----:B--2---:R-:W-:Y:S05]  /*9340*/  @!P4 NANOSLEEP.SYNCS 0x989680 ;  /* 0x009896800000c95d */ /* 0x004fea0003900000 */
[----:B------:R-:W2:Y:S02]  /*9350*/  @!P4 SYNCS.PHASECHK.TRANS64 P4, [R4+URZ+0x1c4b0], R7 ;  /* 0x01c4b0070400c5a7 */ /* 0x000ea4000808007f */
[----:B--2---:R-:W-:Y:S05]  /*9360*/  @!P4 BRA `(.L_x_91) ;  /* 0xfffffffc00f0c947 */ /* 0x004fea000383ffff */
[----:B------:R-:W-:Y:S05]  /*9370*/  BRA `(.L_x_90) ;  /* 0xfffffff000787947 */ /* 0x000fea000383ffff */
.L_x_94:
[----:B-1----:R1:W2:Y:S02]  /*9380*/  SYNCS.PHASECHK.TRANS64.TRYWAIT P3, [R7+URZ+0x1c428], R8 ;  /* 0x01c42808070075a7 */ /* 0x0022a4000806017f */
[----:B--2---:R-:W-:Y:S05]  /*9390*/  @!P3 NANOSLEEP.SYNCS 0x989680 ;  /* 0x009896800000b95d */ /* 0x004fea0003900000 */
[----:B------:R-:W2:Y:S02]  /*93a0*/  @!P3 SYNCS.PHASECHK.TRANS64 P3, [R7+URZ+0x1c428], R8 ;  /* 0x01c428080700b5a7 */ /* 0x000ea4000806007f */
[----:B--2---:R-:W-:Y:S05]  /*93b0*/  @!P3 BRA `(.L_x_94) ;  /* 0xfffffffc00f0b947 */ /* 0x004fea000383ffff */
[----:B------:R-:W-:Y:S05]  /*93c0*/  BRA `(.L_x_125) ;  /* 0xfffffff000907947 */ /* 0x000fea000383ffff */
.L_x_100:
[----:B-1----:R1:W2:Y:S02]  /*93d0*/  SYNCS.PHASECHK.TRANS64.TRYWAIT P3, [R7+URZ+0x1c428], R8 ;  /* 0x01c42808070075a7 */ /* 0x0022a4000806017f */
[----:B--2---:R-:W-:Y:S05]  /*93e0*/  @!P3 NANOSLEEP.SYNCS 0x989680 ;  /* 0x009896800000b95d */ /* 0x004fea0003900000 */
[----:B------:R-:W2:Y:S02]  /*93f0*/  @!P3 SYNCS.PHASECHK.TRANS64 P3, [R7+URZ+0x1c428], R8 ;  /* 0x01c428080700b5a7 */ /* 0x000ea4000806007f */
[----:B--2---:R-:W-:Y:S05]  /*9400*/  @!P3 BRA `(.L_x_100) ;  /* 0xfffffffc00f0b947 */ /* 0x004fea000383ffff */
[----:B------:R-:W-:Y:S05]  /*9410*/  BRA `(.L_x_126) ;  /* 0xfffffff4003c7947 */ /* 0x000fea000383ffff */
.L_x_105:
[----:B-1----:R1:W2:Y:S02]  /*9420*/  SYNCS.PHASECHK.TRANS64.TRYWAIT P3, [R7+URZ+0x1c428], R8 ;  /* 0x01c42808070075a7 */ /* 0x0022a4000806017f */
[----:B--2---:R-:W-:Y:S05]  /*9430*/  @!P3 NANOSLEEP.SYNCS 0x989680 ;  /* 0x009896800000b95d */ /* 0x004fea0003900000 */
[----:B------:R-:W2:Y:S02]  /*9440*/  @!P3 SYNCS.PHASECHK.TRANS64 P3, [R7+URZ+0x1c428], R8 ;  /* 0x01c428080700b5a7 */ /* 0x000ea4000806007f */
[----:B--2---:R-:W-:Y:S05]  /*9450*/  @!P3 BRA `(.L_x_105) ;  /* 0xfffffffc00f0b947 */ /* 0x004fea000383ffff */
[----:B------:R-:W-:Y:S05]  /*9460*/  BRA `(.L_x_127) ;  /* 0xfffffff400cc7947 */ /* 0x000fea000383ffff */
        .weak           $__internal_0_$__cuda_sm20_rcp_rn_f32_slowpath
        .type           $__internal_0_$__cuda_sm20_rcp_rn_f32_slowpath,@function
        .size           $__internal_0_$__cuda_sm20_rcp_rn_f32_slowpath,(.L_x_133 - $__internal_0_$__cuda_sm20_rcp_rn_f32_slowpath)
$__internal_0_$__cuda_sm20_rcp_rn_f32_slowpath:
[----:B------:R-:W-:Y:S01]  /*9470*/  IMAD.SHL.U32 R0, R3, 0x2, RZ ;  /* 0x0000000203007824 */ /* 0x000fe200078e00ff */
[----:B------:R-:W-:Y:S04]  /*9480*/  BSSY B2, `(.L_x_128) ;  /* 0x0000030000027945 */ /* 0x000fe80003800000 */
[----:B------:R-:W-:-:S04]  /*9490*/  SHF.R.U32.HI R21, RZ, 0x18, R0 ;  /* 0x00000018ff157819 */ /* 0x000fc80000011600 */
[----:B------:R-:W-:-:S13]  /*94a0*/  ISETP.NE.U32.AND P0, PT, R21, RZ, PT ;  /* 0x000000ff1500720c */ /* 0x000fda0003f05070 */
[----:B------:R-:W-:Y:S05]  /*94b0*/  @P0 BRA `(.L_x_129) ;  /* 0x0000000000280947 */ /* 0x000fea0003800000 */
[----:B------:R-:W-:-:S04]  /*94c0*/  SHF.L.U32 R0, R3, 0x1, RZ ;  /* 0x0000000103007819 */ /* 0x000fc800000006ff */
[----:B------:R-:W-:-:S13]  /*94d0*/  ISETP.NE.AND P0, PT, R0, RZ, PT ;  /* 0x000000ff0000720c */ /* 0x000fda0003f05270 */
[----:B------:R-:W-:Y:S01]  /*94e0*/  @P0 FFMA R7, R3, 1.84467440737095516160e+19, RZ ;  /* 0x5f80000003070823 */ /* 0x000fe200000000ff */
[----:B------:R-:W-:Y:S08]  /*94f0*/  @!P0 MUFU.RCP R6, R3 ;  /* 0x0000000300068308 */ /* 0x000ff00000001000 */
[----:B------:R-:W1:Y:S02]  /*9500*/  @P0 MUFU.RCP R0, R7 ;  /* 0x0000000700000308 */ /* 0x000e640000001000 */
[----:B-1----:R-:W-:-:S04]  /*9510*/  @P0 FFMA R12, R7, R0, -1 ;  /* 0xbf800000070c0423 */ /* 0x002fc80000000000 */
[----:B------:R-:W-:-:S04]  /*9520*/  @P0 FADD.FTZ R13, -R12, -RZ ;  /* 0x800000ff0c0d0221 */ /* 0x000fc80000010100 */
[----:B------:R-:W-:-:S04]  /*9530*/  @P0 FFMA R0, R0, R13, R0 ;  /* 0x0000000d00000223 */ /* 0x000fc80000000000 */
[----:B------:R-:W-:Y:S01]  /*9540*/  @P0 FFMA R6, R0, 1.84467440737095516160e+19, RZ ;  /* 0x5f80000000060823 */ /* 0x000fe200000000ff */
[----:B------:R-:W-:Y:S06]  /*9550*/  BRA `(.L_x_130) ;  /* 0x0000000000887947 */ /* 0x000fec0003800000 */
.L_x_129:
[----:B------:R-:W-:-:S04]  /*9560*/  IADD3 R26, R21, -0xfd, RZ ;  /* 0xffffff03151a7810 */ /* 0x000fc80007ffe0ff */
[----:B------:R-:W-:-:S13]  /*9570*/  ISETP.GT.U32.AND P0, PT, R26, 0x1, PT ;  /* 0x000000011a00780c */ /* 0x000fda0003f04070 */
[----:B------:R-:W-:Y:S05]  /*9580*/  @P0 BRA `(.L_x_131) ;  /* 0x0000000000780947 */ /* 0x000fea0003800000 */
[----:B------:R-:W-:Y:S02]  /*9590*/  LOP3.LUT R0, R3, 0x7fffff, RZ, 0xc0, !PT ;  /* 0x007fffff03007812 */ /* 0x000fe400078ec0ff */
[----:B------:R-:W-:Y:S02]  /*95a0*/  MOV R13, 0x3 ;  /* 0x00000003000d7802 */ /* 0x000fe40000000f00 */
[----:B------:R-:W-:Y:S02]  /*95b0*/  LOP3.LUT R0, R0, 0x3f800000, RZ, 0xfc, !PT ;  /* 0x3f80000000007812 */ /* 0x000fe400078efcff */
[----:B------:R-:W-:Y:S02]  /*95c0*/  SHF.L.U32 R13, R13, R26, RZ ;  /* 0x0000001a0d0d7219 */ /* 0x000fe400000006ff */
[----:B------:R-:W1:Y:S02]  /*95d0*/  MUFU.RCP R7, R0 ;  /* 0x0000000000077308 */ /* 0x000e640000001000 */
[----:B-1----:R-:W-:-:S04]  /*95e0*/  FFMA R6, R0, R7, -1 ;  /* 0xbf80000000067423 */ /* 0x002fc80000000007 */
[----:B------:R-:W-:-:S04]  /*95f0*/  FADD.FTZ R6, -R6, -RZ ;  /* 0x800000ff06067221 */ /* 0x000fc80000010100 */
[CCC-:B------:R-:W-:Y:S01]  /*9600*/  FFMA.RM R12, R7.reuse, R6.reuse, R7.reuse ;  /* 0x00000006070c7223 */ /* 0x1c0fe20000004007 */
[----:B------:R-:W-:-:S04]  /*9610*/  FFMA.RP R7, R7, R6, R7 ;  /* 0x0000000607077223 */ /* 0x000fc80000008007 */
[C---:B------:R-:W-:Y:S02]  /*9620*/  LOP3.LUT R6, R12.reuse, 0x7fffff, RZ, 0xc0, !PT ;  /* 0x007fffff0c067812 */ /* 0x040fe400078ec0ff */
[----:B------:R-:W-:Y:S02]  /*9630*/  FSETP.NEU.FTZ.AND P0, PT, R12, R7, PT ;  /* 0x000000070c00720b */ /* 0x000fe40003f1d000 */
[----:B------:R-:W-:Y:S02]  /*9640*/  LOP3.LUT R6, R6, 0x800000, RZ, 0xfc, !PT ;  /* 0x0080000006067812 */ /* 0x000fe400078efcff */
[----:B------:R-:W-:Y:S02]  /*9650*/  SEL R7, RZ, 0xffffffff, !P0 ;  /* 0xffffffffff077807 */ /* 0x000fe40004000000 */
[----:B------:R-:W-:-:S03]  /*9660*/  LOP3.LUT R13, R13, R6, RZ, 0xc0, !PT ;  /* 0x000000060d0d7212 */ /* 0x000fc600078ec0ff */
[----:B------:R-:W-:Y:S01]  /*9670*/  IMAD.MOV R7, RZ, RZ, -R7 ;  /* 0x000000ffff077224 */ /* 0x000fe200078e0a07 */
[----:B------:R-:W-:-:S04]  /*9680*/  SHF.R.U32.HI R13, RZ, R26, R13 ;  /* 0x0000001aff0d7219 */ /* 0x000fc8000001160d */
[----:B------:R-:W-:Y:S02]  /*9690*/  LOP3.LUT P1, RZ, R7, R26, R6, 0xf8, !PT ;  /* 0x0000001a07ff7212 */ /* 0x000fe4000782f806 */
[C---:B------:R-:W-:Y:S02]  /*96a0*/  LOP3.LUT P0, RZ, R13.reuse, 0x1, RZ, 0xc0, !PT ;  /* 0x000000010dff7812 */ /* 0x040fe4000780c0ff */
[----:B------:R-:W-:Y:S02]  /*96b0*/  LOP3.LUT P2, RZ, R13, 0x2, RZ, 0xc0, !PT ;  /* 0x000000020dff7812 */ /* 0x000fe4000784c0ff */
[----:B------:R-:W-:Y:S02]  /*96c0*/  IADD3 R7, R21, -0xfc, RZ ;  /* 0xffffff0415077810 */ /* 0x000fe40007ffe0ff */
[----:B------:R-:W-:Y:S02]  /*96d0*/  PLOP3.LUT P0, PT, P0, P1, P2, 0xe0, 0x0 ;  /* 0x000000000000781c */ /* 0x000fe40000703c20 */
[----:B------:R-:W-:-:S02]  /*96e0*/  LOP3.LUT P1, RZ, R3, 0x7fffff, RZ, 0xc0, !PT ;  /* 0x007fffff03ff7812 */ /* 0x000fc4000782c0ff */
[----:B------:R-:W-:Y:S02]  /*96f0*/  SEL R0, RZ, 0x1, !P0 ;  /* 0x00000001ff007807 */ /* 0x000fe40004000000 */
[----:B------:R-:W-:Y:S02]  /*9700*/  SHF.R.U32.HI R6, RZ, R7, R6 ;  /* 0x00000007ff067219 */ /* 0x000fe40000011606 */
[----:B------:R-:W-:-:S04]  /*9710*/  IADD3 R0, -R0, RZ, RZ ;  /* 0x000000ff00007210 */ /* 0x000fc80007ffe1ff */
[----:B------:R-:W-:-:S13]  /*9720*/  ISETP.GE.AND P0, PT, R0, RZ, PT ;  /* 0x000000ff0000720c */ /* 0x000fda0003f06270 */
[----:B------:R-:W-:-:S05]  /*9730*/  @!P0 IADD3 R6, R6, 0x1, RZ ;  /* 0x0000000106068810 */ /* 0x000fca0007ffe0ff */
[----:B------:R-:W-:-:S05]  /*9740*/  @!P1 IMAD.SHL.U32 R6, R6, 0x2, RZ ;  /* 0x0000000206069824 */ /* 0x000fca00078e00ff */
[----:B------:R-:W-:Y:S01]  /*9750*/  LOP3.LUT R6, R6, 0x80000000, R3, 0xf8, !PT ;  /* 0x8000000006067812 */ /* 0x000fe200078ef803 */
[----:B------:R-:W-:Y:S06]  /*9760*/  BRA `(.L_x_130) ;  /* 0x0000000000047947 */ /* 0x000fec0003800000 */
.L_x_131:
[----:B------:R1:W2:Y:S02]  /*9770*/  MUFU.RCP R6, R3 ;  /* 0x0000000300067308 */ /* 0x0002a40000001000 */
.L_x_130:
[----:B------:R-:W-:Y:S05]  /*9780*/  BSYNC B2 ;  /* 0x0000000000027941 */ /* 0x000fea0003800000 */
.L_x_128:
[----:B--2---:R-:W-:Y:S02]  /*9790*/  MOV R0, R6 ;  /* 0x0000000600007202 */ /* 0x004fe40000000f00 */
[----:B------:R-:W-:Y:S02]  /*97a0*/  MOV R6, R14 ;  /* 0x0000000e00067202 */ /* 0x000fe40000000f00 */
[----:B------:R-:W-:-:S04]  /*97b0*/  MOV R7, 0x0 ;  /* 0x0000000000077802 */ /* 0x000fc80000000f00 */
[----:B-1----:R-:W-:Y:S05]  /*97c0*/  RET.REL.NODEC R6 `(_ZN7cutlass13device_kernelINS_4fmha6kernel28FmhaKernelTmaWarpSpecializedINS1_10collective30FmhaMainloopTmaWarpSpecializedINS_6half_tEffN4cute5tupleIJNS7_1CILi128EEESA_NS9_ILi64EEEEEENS8_IJiNS9_ILi1EEENS8_IJiiEEEEEESF_SF_NS4_13DefaultFusionEJNS2_6OptionILNS2_3TagE0ENS9_ILb1EEEEENSH_ILSI_2ESJ_EEEEENS4_15FmhaFwdEpilogueIS6_fNS8_IJSB_SB_SA_EEEEENS2_23PersistentTileSchedulerEJSK_SL_EEEEEvNT_6ParamsE) ;  /* 0xffffff68060c7950 */ /* 0x002fea0003c3ffff */
.L_x_132:
[----:B------:R-:W-:-:S00]  /*97d0*/  BRA `(.L_x_132) ;  /* 0xfffffffc00fc7947 */ /* 0x000fc0000383ffff */
[----:B------:R-:W-:-:S00]  /*97e0*/  NOP ;  /* 0x0000000000007918 */ /* 0x000fc00000000000 */
        /* <DEDUP_REMOVED lines=9> */
.L_x_133:


//--------------------- .nv.global.init           --------------------------
	.section	.nv.global.init,"aw",@progbits
.nv.global.init:
	.type		$str$24,@object
	.size		$str$24,($str$25 - $str$24)
$str$24:
        /*0000*/ 	.byte	0x28, 0x61, 0x64, 0x64, 0x72, 0x65, 0x73, 0x73, 0x20, 0x26, 0x20, 0x6d, 0x61, 0x73, 0x6b, 0x29
        /*0010*/ 	.byte	0x20, 0x3d, 0x3d, 0x20, 0x30, 0x00
	.type		$str$25,@object
	.size		$str$25,(__unnamed_1 - $str$25)
$str$25:
        /*0016*/ 	.byte	0x2f, 0x74, 0x6d, 0x70, 0x2f, 0x63, 0x75, 0x74, 0x6c, 0x61, 0x73, 0x73, 0x5f, 0x73, 0x77, 0x65
        /*0026*/ 	.byte	0x65, 0x70, 0x5f, 0x73, 0x72, 0x63, 0x2f, 0x69, 0x6e, 0x63, 0x6c, 0x75, 0x64, 0x65, 0x2f, 0x63
        /*0036*/ 	.byte	0x75, 0x74, 0x65, 0x2f, 0x70, 0x6f, 0x69, 0x6e, 0x74, 0x65, 0x72, 0x5f, 0x66, 0x6c, 0x61, 0x67
        /*0046*/ 	.byte	0x67, 0x65, 0x64, 0x2e, 0x68, 0x70, 0x70, 0x00
	.type		__unnamed_1,@object
	.size		__unnamed_1,(.L_0 - __unnamed_1)
__unnamed_1:
        /*004e*/ 	.byte	0x61, 0x75, 0x74, 0x6f, 0x20, 0x63, 0x75, 0x74, 0x65, 0x3a, 0x3a, 0x61, 0x73, 0x5f, 0x70, 0x6f
        /* <DEDUP_REMOVED lines=27> */
        /*020e*/ 	.byte	0x3e, 0x3e, 0x3e, 0x3e, 0x3e, 0x5d, 0x00
.L_0:


//--------------------- .nv.shared._ZN7cutlass13device_kernelINS_4fmha6kernel28FmhaKernelTmaWarpSpecializedINS1_10collective30FmhaMainloopTmaWarpSpecializedINS_6half_tEffN4cute5tupleIJNS7_1CILi128EEESA_NS9_ILi64EEEEEENS8_IJiNS9_ILi1EEENS8_IJiiEEEEEESF_SF_NS4_13DefaultFusionEJNS2_6OptionILNS2_3TagE0ENS9_ILb1EEEEENSH_ILSI_2ESJ_EEEEENS4_15FmhaFwdEpilogueIS6_fNS8_IJSB_SB_SA_EEEEENS2_23PersistentTileSchedulerEJSK_SL_EEEEEvNT_6ParamsE --------------------------
	.section	.nv.shared._ZN7cutlass13device_kernelINS_4fmha6kernel28FmhaKernelTmaWarpSpecializedINS1_10collective30FmhaMainloopTmaWarpSpecializedINS_6half_tEffN4cute5tupleIJNS7_1CILi128EEESA_NS9_ILi64EEEEEENS8_IJiNS9_ILi1EEENS8_IJiiEEEEEESF_SF_NS4_13DefaultFusionEJNS2_6OptionILNS2_3TagE0ENS9_ILb1EEEEENSH_ILSI_2ESJ_EEEEENS4_15FmhaFwdEpilogueIS6_fNS8_IJSB_SB_SA_EEEEENS2_23PersistentTileSchedulerEJSK_SL_EEEEEvNT_6ParamsE,"aw",@nobits
	.sectionflags	@""
	.align	16
	.zero		1024


//--------------------- .nv.shared.reserved.0     --------------------------
	.section	.nv.shared.reserved.0,"aw",@nobits
	.weak		__nv_reservedSMEM_offset_0_alias
	.size		__nv_reservedSMEM_offset_0_alias, 0, 0
	.other		__nv_reservedSMEM_offset_0_alias,@"STO_CUDA_RESERVED_SHARED STV_DEFAULT"
__nv_reservedSMEM_offset_0_alias:
	.zero		0


//--------------------- .nv.global                --------------------------
	.section	.nv.global,"aw",@nobits
.nv.global:
	.type		_ZN39_INTERNAL_5cc6433c_4_k_cu_aaeb5ad9_31624cute1_E,@object
	.size		_ZN39_INTERNAL_5cc6433c_4_k_cu_aaeb5ad9_31624cute1_E,(_ZN39_INTERNAL_5cc6433c_4_k_cu_aaeb5ad9_31624cuda3std3__45__cpo6cbeginE - _ZN39_INTERNAL_5cc6433c_4_k_cu_aaeb5ad9_31624cute1_E)
_ZN39_INTERNAL_5cc6433c_4_k_cu_aaeb5ad9_31624cute1_E:
	.zero		1
	.type		_ZN39_INTERNAL_5cc6433c_4_k_cu_aaeb5ad9_31624cuda3std3__45__cpo6cbeginE,@object
	.size		_ZN39_INTERNAL_5cc6433c_4_k_cu_aaeb5ad9_31624cuda3std3__45__cpo6cbeginE,(_ZN39_INTERNAL_5cc6433c_4_k_cu_aaeb5ad9_31624cuda3std3__48in_placeE - _ZN39_INTERNAL_5cc6433c_4_k_cu_aaeb5ad9_31624cuda3std3__45__cpo6cbeginE)
_ZN39_INTERNAL_5cc6433c_4_k_cu_aaeb5ad9_31624cuda3std3__45__cpo6cbeginE:
	.zero		1
	.type		_ZN39_INTERNAL_5cc6433c_4_k_cu_aaeb5ad9_31624cuda3std3__48in_placeE,@object
	.size		_ZN39_INTERNAL_5cc6433c_4_k_cu_aaeb5ad9_31624cuda3std3__48in_placeE,(_ZN39_INTERNAL_5cc6433c_4_k_cu_aaeb5ad9_31624cuda3std6ranges3__45__cpo9iter_moveE - _ZN39_INTERNAL_5cc6433c_4_k_cu_aaeb5ad9_31624cuda3std3__48in_placeE)
_ZN39_INTERNAL_5cc6433c_4_k_cu_aaeb5ad9_31624cuda3std3__48in_placeE:
	.zero		1
	.type		_ZN39_INTERNAL_5cc6433c_4_k_cu_aaeb5ad9_31624cuda3std6ranges3__45__cpo9iter_moveE,@object
	.size		_ZN39_INTERNAL_5cc6433c_4_k_cu_aaeb5ad9_31624cuda3std6ranges3__45__cpo9iter_moveE,(_ZN39_INTERNAL_5cc6433c_4_k_cu_aaeb5ad9_31624cuda3std3__45__cpo5beginE - _ZN39_INTERNAL_5cc6433c_4_k_cu_aaeb5ad9_31624cuda3std6ranges3__45__cpo9iter_moveE)
_ZN39_INTERNAL_5cc6433c_4_k_cu_aaeb5ad9_31624cuda3std6ranges3__45__cpo9iter_moveE:
	.zero		1
	.type		_ZN39_INTERNAL_5cc6433c_4_k_cu_aaeb5ad9_31624cuda3std3__45__cpo5beginE,@object
	.size		_ZN39_INTERNAL_5cc6433c_4_k_cu_aaeb5ad9_31624cuda3std3__45__cpo5beginE,(_ZN39_INTERNAL_5cc6433c_4_k_cu_aaeb5ad9_31624cuda3std3__441_GLOBAL__N__5cc6433c_4_k_cu_aaeb5ad9_31626ignoreE - _ZN39_INTERNAL_5cc6433c_4_k_cu_aaeb5ad9_31624cuda3std3__45__cpo5beginE)
_ZN39_INTERNAL_5cc6433c_4_k_cu_aaeb5ad9_31624cuda3std3__45__cpo5beginE:
	.zero		1
	.type		_ZN39_INTERNAL_5cc6433c_4_k_cu_aaeb5ad9_31624cuda3std3__441_GLOBAL__N__5cc6433c_4_k_cu_aaeb5ad9_31626ignoreE,@object
	.size		_ZN39_INTERNAL_5cc6433c_4_k_cu_aaeb5ad9_31624cuda3std3__441_GLOBAL__N__5cc6433c_4_k_cu_aaeb5ad9_31626ignoreE,(_ZN39_INTERNAL_5cc6433c_4_k_cu_aaeb5ad9_31624cute7productE - _ZN39_INTERNAL_5cc6433c_4_k_cu_aaeb5ad9_31624cuda3std3__441_GLOBAL__N__5cc6433c_4_k_cu_aaeb5ad9_31626ignoreE)
_ZN39_INTERNAL_5cc6433c_4_k_cu_aaeb5ad9_31624cuda3std3__441_GLOBAL__N__5cc6433c_4_k_cu_aaeb5ad9_31626ignoreE:
	.zero		1
	.type		_ZN39_INTERNAL_5cc6433c_4_k_cu_aaeb5ad9_31624cute7productE,@object
	.size		_ZN39_INTERNAL_5cc6433c_4_k_cu_aaeb5ad9_31624cute7productE,(_ZN39_INTERNAL_5cc6433c_4_k_cu_aaeb5ad9_31624cuda3std3__45__cpo3endE - _ZN39_INTERNAL_5cc6433c_4_k_cu_aaeb5ad9_31624cute7productE)
_ZN39_INTERNAL_5cc6433c_4_k_cu_aaeb5ad9_31624cute7productE:
	.zero		1
	.type		_ZN39_INTERNAL_5cc6433c_4_k_cu_aaeb5ad9_31624cuda3std3__45__cpo3endE,@object
	.size		_ZN39_INTERNAL_5cc6433c_4_k_cu_aaeb5ad9_31624cuda3std3__45__cpo3endE,(_ZN39_INTERNAL_5cc6433c_4_k_cu_aaeb5ad9_31624cuda3std3__419piecewise_constructE - _ZN39_INTERNAL_5cc6433c_4_k_cu_aaeb5ad9_31624cuda3std3__45__cpo3endE)
_ZN39_INTERNAL_5cc6433c_4_k_cu_aaeb5ad9_31624cuda3std3__45__cpo3endE:
	.zero		1
	.type		_ZN39_INTERNAL_5cc6433c_4_k_cu_aaeb5ad9_31624cuda3std3__419piecewise_constructE,@object
	.size		_ZN39_INTERNAL_5cc6433c_4_k_cu_aaeb5ad9_31624cuda3std3__419piecewise_constructE,(_ZN39_INTERNAL_5cc6433c_4_k_cu_aaeb5ad9_31624cuda3std3__45__cpo4cendE - _ZN39_INTERNAL_5cc6433c_4_k_cu_aaeb5ad9_31624cuda3std3__419piecewise_constructE)
_ZN39_INTERNAL_5cc6433c_4_k_cu_aaeb5ad9_31624cuda3std3__419piecewise_constructE:
	.zero		1
	.type		_ZN39_INTERNAL_5cc6433c_4_k_cu_aaeb5ad9_31624cuda3std3__45__cpo4cendE,@object
	.size		_ZN39_INTERNAL_5cc6433c_4_k_cu_aaeb5ad9_31624cuda3std3__45__cpo4cendE,(_ZN39_INTERNAL_5cc6433c_4_k_cu_aaeb5ad9_31624cuda3std6ranges3__45__cpo4swapE - _ZN39_INTERNAL_5cc6433c_4_k_cu_aaeb5ad9_31624cuda3std3__45__cpo4cendE)
_ZN39_INTERNAL_5cc6433c_4_k_cu_aaeb5ad9_31624cuda3std3__45__cpo4cendE:
	.zero		1
	.type		_ZN39_INTERNAL_5cc6433c_4_k_cu_aaeb5ad9_31624cuda3std6ranges3__45__cpo4swapE,@object
	.size		_ZN39_INTERNAL_5cc6433c_4_k_cu_aaeb5ad9_31624cuda3std6ranges3__45__cpo4swapE,(.L_8 - _ZN39_INTERNAL_5cc6433c_4_k_cu_aaeb5ad9_31624cuda3std6ranges3__45__cpo4swapE)
_ZN39_INTERNAL_5cc6433c_4_k_cu_aaeb5ad9_31624cuda3std6ranges3__45__cpo4swapE:
	.zero		1
.L_8:


//--------------------- .nv.constant0._ZN7cutlass13device_kernelINS_4fmha6kernel28FmhaKernelTmaWarpSpecializedINS1_10collective30FmhaMainloopTmaWarpSpecializedINS_6half_tEffN4cute5tupleIJNS7_1CILi128EEESA_NS9_ILi64EEEEEENS8_IJiNS9_ILi1EEENS8_IJiiEEEEEESF_SF_NS4_13DefaultFusionEJNS2_6OptionILNS2_3TagE0ENS9_ILb1EEEEENSH_ILSI_2ESJ_EEEEENS4_15FmhaFwdEpilogueIS6_fNS8_IJSB_SB_SA_EEEEENS2_23PersistentTileSchedulerEJSK_SL_EEEEEvNT_6ParamsE --------------------------
	.section	.nv.constant0._ZN7cutlass13device_kernelINS_4fmha6kernel28FmhaKernelTmaWarpSpecializedINS1_10collective30FmhaMainloopTmaWarpSpecializedINS_6half_tEffN4cute5tupleIJNS7_1CILi128EEESA_NS9_ILi64EEEEEENS8_IJiNS9_ILi1EEENS8_IJiiEEEEEESF_SF_NS4_13DefaultFusionEJNS2_6OptionILNS2_3TagE0ENS9_ILb1EEEEENSH_ILSI_2ESJ_EEEEENS4_15FmhaFwdEpilogueIS6_fNS8_IJSB_SB_SA_EEEEENS2_23PersistentTileSchedulerEJSK_SL_EEEEEvNT_6ParamsE,"a",@progbits
	.sectionflags	@""
	.align	4
.nv.constant0._ZN7cutlass13device_kernelINS_4fmha6kernel28FmhaKernelTmaWarpSpecializedINS1_10collective30FmhaMainloopTmaWarpSpecializedINS_6half_tEffN4cute5tupleIJNS7_1CILi128EEESA_NS9_ILi64EEEEEENS8_IJiNS9_ILi1EEENS8_IJiiEEEEEESF_SF_NS4_13DefaultFusionEJNS2_6OptionILNS2_3TagE0ENS9_ILb1EEEEENSH_ILSI_2ESJ_EEEEENS4_15FmhaFwdEpilogueIS6_fNS8_IJSB_SB_SA_EEEEENS2_23PersistentTileSchedulerEJSK_SL_EEEEEvNT_6ParamsE:
	.zero		2688


//--------------------- SYMBOLS --------------------------

	.type		.nv.reservedSmem.offset0,@object
	.size		.nv.reservedSmem.offset0,0x4
	.type		__assertfail,@function
